//
// Generated by NVIDIA NVVM Compiler
//
// Compiler Build ID: CL-36424714
// Cuda compilation tools, release 13.0, V13.0.88
// Based on NVVM 20.0.0
//

.version 9.0
.target sm_100
.address_size 64

	// .globl	spread_charges
// _ZZ20energy_half_spectrumE4ssum has been demoted

.visible .entry spread_charges(
	.param .u64 .ptr .align 1 spread_charges_param_0,
	.param .u64 .ptr .align 1 spread_charges_param_1,
	.param .u64 .ptr .align 1 spread_charges_param_2,
	.param .u32 spread_charges_param_3,
	.param .u32 spread_charges_param_4,
	.param .u32 spread_charges_param_5,
	.param .u32 spread_charges_param_6,
	.param .f32 spread_charges_param_7,
	.param .f32 spread_charges_param_8,
	.param .f32 spread_charges_param_9
)
{
	.reg .pred 	%p<3>;
	.reg .b32 	%r<77>;
	.reg .b32 	%f<238>;
	.reg .b64 	%rd<240>;

	ld.param.u32 	%r1, [spread_charges_param_3];
	mov.u32 	%r5, %ctaid.x;
	mov.u32 	%r6, %ntid.x;
	mov.u32 	%r7, %tid.x;
	mad.lo.s32 	%r8, %r5, %r6, %r7;
	cvt.u64.u32 	%rd239, %r8;
	cvt.s64.s32 	%rd7, %r1;
	setp.ge.u64 	%p1, %rd239, %rd7;
	@%p1 bra 	$L__BB0_3;
	mov.u32 	%r71, %nctaid.x;
	mul.lo.s32 	%r72, %r6, %r71;
	cvt.u64.u32 	%rd234, %r72;
$L__BB0_2:
	ld.param.f32 	%f237, [spread_charges_param_9];
	ld.param.f32 	%f236, [spread_charges_param_8];
	ld.param.f32 	%f235, [spread_charges_param_7];
	ld.param.u32 	%r76, [spread_charges_param_6];
	ld.param.u32 	%r75, [spread_charges_param_5];
	ld.param.u32 	%r74, [spread_charges_param_4];
	ld.param.u32 	%r73, [spread_charges_param_3];
	ld.param.u64 	%rd238, [spread_charges_param_2];
	ld.param.u64 	%rd237, [spread_charges_param_1];
	ld.param.u64 	%rd236, [spread_charges_param_0];
	mul.lo.s32 	%r9, %r76, %r75;
	cvta.to.global.u64 	%rd8, %rd236;
	mad.lo.s64 	%rd9, %rd239, 12, %rd8;
	ld.global.f32 	%f4, [%rd9];
	ld.global.f32 	%f5, [%rd9+4];
	ld.global.f32 	%f6, [%rd9+8];
	div.rn.f32 	%f7, %f4, %f235;
	cvt.rn.f32.s32 	%f8, %r74;
	mul.f32 	%f9, %f7, %f8;
	div.rn.f32 	%f10, %f5, %f236;
	cvt.rn.f32.s32 	%f11, %r75;
	mul.f32 	%f12, %f10, %f11;
	div.rn.f32 	%f13, %f6, %f237;
	cvt.rn.f32.s32 	%f14, %r76;
	mul.f32 	%f15, %f13, %f14;
	cvt.rmi.f32.f32 	%f16, %f9;
	sub.f32 	%f17, %f9, %f16;
	cvt.rzi.s32.f32 	%r10, %f16;
	mul.f32 	%f18, %f17, %f17;
	fma.rn.f32 	%f19, %f18, %f17, 0f00000000;
	mov.f32 	%f20, 0f3F800000;
	sub.f32 	%f21, %f20, %f17;
	mul.f32 	%f22, %f21, %f21;
	mul.f32 	%f23, %f21, %f22;
	mul.f32 	%f24, %f23, 0f3E2AAAAB;
	mul.f32 	%f25, %f19, 0f40400000;
	mul.f32 	%f26, %f18, 0f40C00000;
	sub.f32 	%f27, %f25, %f26;
	add.f32 	%f28, %f27, 0f40800000;
	mul.f32 	%f29, %f28, 0f3E2AAAAB;
	mul.f32 	%f30, %f18, 0f40400000;
	sub.f32 	%f31, %f30, %f25;
	fma.rn.f32 	%f32, %f17, 0f40400000, %f31;
	add.f32 	%f33, %f32, 0f3F800000;
	mul.f32 	%f34, %f33, 0f3E2AAAAB;
	mul.f32 	%f35, %f19, 0f3E2AAAAB;
	cvt.rmi.f32.f32 	%f36, %f12;
	sub.f32 	%f37, %f12, %f36;
	cvt.rzi.s32.f32 	%r11, %f36;
	add.s32 	%r12, %r11, -1;
	mul.f32 	%f38, %f37, %f37;
	fma.rn.f32 	%f39, %f38, %f37, 0f00000000;
	sub.f32 	%f40, %f20, %f37;
	mul.f32 	%f41, %f40, %f40;
	mul.f32 	%f42, %f40, %f41;
	mul.f32 	%f43, %f42, 0f3E2AAAAB;
	mul.f32 	%f44, %f39, 0f40400000;
	mul.f32 	%f45, %f38, 0f40C00000;
	sub.f32 	%f46, %f44, %f45;
	add.f32 	%f47, %f46, 0f40800000;
	mul.f32 	%f48, %f47, 0f3E2AAAAB;
	mul.f32 	%f49, %f38, 0f40400000;
	sub.f32 	%f50, %f49, %f44;
	fma.rn.f32 	%f51, %f37, 0f40400000, %f50;
	add.f32 	%f52, %f51, 0f3F800000;
	mul.f32 	%f53, %f52, 0f3E2AAAAB;
	mul.f32 	%f54, %f39, 0f3E2AAAAB;
	cvt.rmi.f32.f32 	%f55, %f15;
	sub.f32 	%f56, %f15, %f55;
	cvt.rzi.s32.f32 	%r13, %f55;
	add.s32 	%r14, %r13, -1;
	mul.f32 	%f57, %f56, %f56;
	fma.rn.f32 	%f58, %f57, %f56, 0f00000000;
	sub.f32 	%f59, %f20, %f56;
	mul.f32 	%f60, %f59, %f59;
	mul.f32 	%f61, %f59, %f60;
	mul.f32 	%f62, %f61, 0f3E2AAAAB;
	mul.f32 	%f63, %f58, 0f40400000;
	mul.f32 	%f64, %f57, 0f40C00000;
	sub.f32 	%f65, %f63, %f64;
	add.f32 	%f66, %f65, 0f40800000;
	mul.f32 	%f67, %f66, 0f3E2AAAAB;
	mul.f32 	%f68, %f57, 0f40400000;
	sub.f32 	%f69, %f68, %f63;
	fma.rn.f32 	%f70, %f56, 0f40400000, %f69;
	add.f32 	%f71, %f70, 0f3F800000;
	mul.f32 	%f72, %f71, 0f3E2AAAAB;
	mul.f32 	%f73, %f58, 0f3E2AAAAB;
	cvta.to.global.u64 	%rd10, %rd237;
	shl.b64 	%rd11, %rd239, 2;
	add.s64 	%rd12, %rd10, %rd11;
	ld.global.f32 	%f74, [%rd12];
	add.s32 	%r15, %r10, -1;
	rem.s32 	%r16, %r15, %r74;
	shr.s32 	%r17, %r16, 31;
	and.b32  	%r18, %r17, %r74;
	add.s32 	%r19, %r18, %r16;
	mul.wide.s32 	%rd13, %r19, %r9;
	rem.s32 	%r20, %r12, %r75;
	shr.s32 	%r21, %r20, 31;
	and.b32  	%r22, %r21, %r75;
	add.s32 	%r23, %r22, %r20;
	mul.f32 	%f75, %f24, %f43;
	mul.wide.s32 	%rd14, %r23, %r76;
	add.s64 	%rd15, %rd14, %rd13;
	mul.f32 	%f76, %f74, %f75;
	rem.s32 	%r24, %r14, %r76;
	shr.s32 	%r25, %r24, 31;
	and.b32  	%r26, %r25, %r76;
	add.s32 	%r27, %r26, %r24;
	cvt.s64.s32 	%rd16, %r27;
	add.s64 	%rd17, %rd15, %rd16;
	cvta.to.global.u64 	%rd18, %rd238;
	shl.b64 	%rd19, %rd17, 2;
	add.s64 	%rd20, %rd18, %rd19;
	mul.f32 	%f77, %f76, %f62;
	atom.global.add.f32 	%f78, [%rd20], %f77;
	rem.s32 	%r28, %r13, %r76;
	shr.s32 	%r29, %r28, 31;
	and.b32  	%r30, %r29, %r76;
	add.s32 	%r31, %r30, %r28;
	cvt.s64.s32 	%rd21, %r31;
	add.s64 	%rd22, %rd15, %rd21;
	shl.b64 	%rd23, %rd22, 2;
	add.s64 	%rd24, %rd18, %rd23;
	mul.f32 	%f79, %f76, %f67;
	atom.global.add.f32 	%f80, [%rd24], %f79;
	add.s32 	%r32, %r13, 1;
	rem.s32 	%r33, %r32, %r76;
	shr.s32 	%r34, %r33, 31;
	and.b32  	%r35, %r34, %r76;
	add.s32 	%r36, %r35, %r33;
	cvt.s64.s32 	%rd25, %r36;
	add.s64 	%rd26, %rd15, %rd25;
	shl.b64 	%rd27, %rd26, 2;
	add.s64 	%rd28, %rd18, %rd27;
	mul.f32 	%f81, %f76, %f72;
	atom.global.add.f32 	%f82, [%rd28], %f81;
	add.s32 	%r37, %r13, 2;
	rem.s32 	%r38, %r37, %r76;
	shr.s32 	%r39, %r38, 31;
	and.b32  	%r40, %r39, %r76;
	add.s32 	%r41, %r40, %r38;
	cvt.s64.s32 	%rd29, %r41;
	add.s64 	%rd30, %rd15, %rd29;
	shl.b64 	%rd31, %rd30, 2;
	add.s64 	%rd32, %rd18, %rd31;
	mul.f32 	%f83, %f76, %f73;
	atom.global.add.f32 	%f84, [%rd32], %f83;
	rem.s32 	%r42, %r11, %r75;
	shr.s32 	%r43, %r42, 31;
	and.b32  	%r44, %r43, %r75;
	add.s32 	%r45, %r44, %r42;
	mul.f32 	%f85, %f24, %f48;
	mul.wide.s32 	%rd33, %r45, %r76;
	add.s64 	%rd34, %rd33, %rd13;
	mul.f32 	%f86, %f74, %f85;
	add.s64 	%rd35, %rd34, %rd16;
	shl.b64 	%rd36, %rd35, 2;
	add.s64 	%rd37, %rd18, %rd36;
	mul.f32 	%f87, %f86, %f62;
	atom.global.add.f32 	%f88, [%rd37], %f87;
	add.s64 	%rd38, %rd34, %rd21;
	shl.b64 	%rd39, %rd38, 2;
	add.s64 	%rd40, %rd18, %rd39;
	mul.f32 	%f89, %f86, %f67;
	atom.global.add.f32 	%f90, [%rd40], %f89;
	add.s64 	%rd41, %rd34, %rd25;
	shl.b64 	%rd42, %rd41, 2;
	add.s64 	%rd43, %rd18, %rd42;
	mul.f32 	%f91, %f86, %f72;
	atom.global.add.f32 	%f92, [%rd43], %f91;
	add.s64 	%rd44, %rd34, %rd29;
	shl.b64 	%rd45, %rd44, 2;
	add.s64 	%rd46, %rd18, %rd45;
	mul.f32 	%f93, %f86, %f73;
	atom.global.add.f32 	%f94, [%rd46], %f93;
	add.s32 	%r46, %r11, 1;
	rem.s32 	%r47, %r46, %r75;
	shr.s32 	%r48, %r47, 31;
	and.b32  	%r49, %r48, %r75;
	add.s32 	%r50, %r49, %r47;
	mul.f32 	%f95, %f24, %f53;
	mul.wide.s32 	%rd47, %r50, %r76;
	add.s64 	%rd48, %rd47, %rd13;
	mul.f32 	%f96, %f74, %f95;
	add.s64 	%rd49, %rd48, %rd16;
	shl.b64 	%rd50, %rd49, 2;
	add.s64 	%rd51, %rd18, %rd50;
	mul.f32 	%f97, %f96, %f62;
	atom.global.add.f32 	%f98, [%rd51], %f97;
	add.s64 	%rd52, %rd48, %rd21;
	shl.b64 	%rd53, %rd52, 2;
	add.s64 	%rd54, %rd18, %rd53;
	mul.f32 	%f99, %f96, %f67;
	atom.global.add.f32 	%f100, [%rd54], %f99;
	add.s64 	%rd55, %rd48, %rd25;
	shl.b64 	%rd56, %rd55, 2;
	add.s64 	%rd57, %rd18, %rd56;
	mul.f32 	%f101, %f96, %f72;
	atom.global.add.f32 	%f102, [%rd57], %f101;
	add.s64 	%rd58, %rd48, %rd29;
	shl.b64 	%rd59, %rd58, 2;
	add.s64 	%rd60, %rd18, %rd59;
	mul.f32 	%f103, %f96, %f73;
	atom.global.add.f32 	%f104, [%rd60], %f103;
	add.s32 	%r51, %r11, 2;
	rem.s32 	%r52, %r51, %r75;
	shr.s32 	%r53, %r52, 31;
	and.b32  	%r54, %r53, %r75;
	add.s32 	%r55, %r54, %r52;
	mul.f32 	%f105, %f24, %f54;
	mul.wide.s32 	%rd61, %r55, %r76;
	add.s64 	%rd62, %rd61, %rd13;
	mul.f32 	%f106, %f74, %f105;
	add.s64 	%rd63, %rd62, %rd16;
	shl.b64 	%rd64, %rd63, 2;
	add.s64 	%rd65, %rd18, %rd64;
	mul.f32 	%f107, %f106, %f62;
	atom.global.add.f32 	%f108, [%rd65], %f107;
	add.s64 	%rd66, %rd62, %rd21;
	shl.b64 	%rd67, %rd66, 2;
	add.s64 	%rd68, %rd18, %rd67;
	mul.f32 	%f109, %f106, %f67;
	atom.global.add.f32 	%f110, [%rd68], %f109;
	add.s64 	%rd69, %rd62, %rd25;
	shl.b64 	%rd70, %rd69, 2;
	add.s64 	%rd71, %rd18, %rd70;
	mul.f32 	%f111, %f106, %f72;
	atom.global.add.f32 	%f112, [%rd71], %f111;
	add.s64 	%rd72, %rd62, %rd29;
	shl.b64 	%rd73, %rd72, 2;
	add.s64 	%rd74, %rd18, %rd73;
	mul.f32 	%f113, %f106, %f73;
	atom.global.add.f32 	%f114, [%rd74], %f113;
	rem.s32 	%r56, %r10, %r74;
	shr.s32 	%r57, %r56, 31;
	and.b32  	%r58, %r57, %r74;
	add.s32 	%r59, %r58, %r56;
	mul.wide.s32 	%rd75, %r59, %r9;
	mul.f32 	%f115, %f29, %f43;
	add.s64 	%rd76, %rd14, %rd75;
	mul.f32 	%f116, %f74, %f115;
	add.s64 	%rd77, %rd76, %rd16;
	shl.b64 	%rd78, %rd77, 2;
	add.s64 	%rd79, %rd18, %rd78;
	mul.f32 	%f117, %f116, %f62;
	atom.global.add.f32 	%f118, [%rd79], %f117;
	add.s64 	%rd80, %rd76, %rd21;
	shl.b64 	%rd81, %rd80, 2;
	add.s64 	%rd82, %rd18, %rd81;
	mul.f32 	%f119, %f116, %f67;
	atom.global.add.f32 	%f120, [%rd82], %f119;
	add.s64 	%rd83, %rd76, %rd25;
	shl.b64 	%rd84, %rd83, 2;
	add.s64 	%rd85, %rd18, %rd84;
	mul.f32 	%f121, %f116, %f72;
	atom.global.add.f32 	%f122, [%rd85], %f121;
	add.s64 	%rd86, %rd76, %rd29;
	shl.b64 	%rd87, %rd86, 2;
	add.s64 	%rd88, %rd18, %rd87;
	mul.f32 	%f123, %f116, %f73;
	atom.global.add.f32 	%f124, [%rd88], %f123;
	mul.f32 	%f125, %f29, %f48;
	add.s64 	%rd89, %rd33, %rd75;
	mul.f32 	%f126, %f74, %f125;
	add.s64 	%rd90, %rd89, %rd16;
	shl.b64 	%rd91, %rd90, 2;
	add.s64 	%rd92, %rd18, %rd91;
	mul.f32 	%f127, %f126, %f62;
	atom.global.add.f32 	%f128, [%rd92], %f127;
	add.s64 	%rd93, %rd89, %rd21;
	shl.b64 	%rd94, %rd93, 2;
	add.s64 	%rd95, %rd18, %rd94;
	mul.f32 	%f129, %f126, %f67;
	atom.global.add.f32 	%f130, [%rd95], %f129;
	add.s64 	%rd96, %rd89, %rd25;
	shl.b64 	%rd97, %rd96, 2;
	add.s64 	%rd98, %rd18, %rd97;
	mul.f32 	%f131, %f126, %f72;
	atom.global.add.f32 	%f132, [%rd98], %f131;
	add.s64 	%rd99, %rd89, %rd29;
	shl.b64 	%rd100, %rd99, 2;
	add.s64 	%rd101, %rd18, %rd100;
	mul.f32 	%f133, %f126, %f73;
	atom.global.add.f32 	%f134, [%rd101], %f133;
	mul.f32 	%f135, %f29, %f53;
	add.s64 	%rd102, %rd47, %rd75;
	mul.f32 	%f136, %f74, %f135;
	add.s64 	%rd103, %rd102, %rd16;
	shl.b64 	%rd104, %rd103, 2;
	add.s64 	%rd105, %rd18, %rd104;
	mul.f32 	%f137, %f136, %f62;
	atom.global.add.f32 	%f138, [%rd105], %f137;
	add.s64 	%rd106, %rd102, %rd21;
	shl.b64 	%rd107, %rd106, 2;
	add.s64 	%rd108, %rd18, %rd107;
	mul.f32 	%f139, %f136, %f67;
	atom.global.add.f32 	%f140, [%rd108], %f139;
	add.s64 	%rd109, %rd102, %rd25;
	shl.b64 	%rd110, %rd109, 2;
	add.s64 	%rd111, %rd18, %rd110;
	mul.f32 	%f141, %f136, %f72;
	atom.global.add.f32 	%f142, [%rd111], %f141;
	add.s64 	%rd112, %rd102, %rd29;
	shl.b64 	%rd113, %rd112, 2;
	add.s64 	%rd114, %rd18, %rd113;
	mul.f32 	%f143, %f136, %f73;
	atom.global.add.f32 	%f144, [%rd114], %f143;
	mul.f32 	%f145, %f29, %f54;
	add.s64 	%rd115, %rd61, %rd75;
	mul.f32 	%f146, %f74, %f145;
	add.s64 	%rd116, %rd115, %rd16;
	shl.b64 	%rd117, %rd116, 2;
	add.s64 	%rd118, %rd18, %rd117;
	mul.f32 	%f147, %f146, %f62;
	atom.global.add.f32 	%f148, [%rd118], %f147;
	add.s64 	%rd119, %rd115, %rd21;
	shl.b64 	%rd120, %rd119, 2;
	add.s64 	%rd121, %rd18, %rd120;
	mul.f32 	%f149, %f146, %f67;
	atom.global.add.f32 	%f150, [%rd121], %f149;
	add.s64 	%rd122, %rd115, %rd25;
	shl.b64 	%rd123, %rd122, 2;
	add.s64 	%rd124, %rd18, %rd123;
	mul.f32 	%f151, %f146, %f72;
	atom.global.add.f32 	%f152, [%rd124], %f151;
	add.s64 	%rd125, %rd115, %rd29;
	shl.b64 	%rd126, %rd125, 2;
	add.s64 	%rd127, %rd18, %rd126;
	mul.f32 	%f153, %f146, %f73;
	atom.global.add.f32 	%f154, [%rd127], %f153;
	add.s32 	%r60, %r10, 1;
	rem.s32 	%r61, %r60, %r74;
	shr.s32 	%r62, %r61, 31;
	and.b32  	%r63, %r62, %r74;
	add.s32 	%r64, %r63, %r61;
	mul.wide.s32 	%rd128, %r64, %r9;
	mul.f32 	%f155, %f34, %f43;
	add.s64 	%rd129, %rd14, %rd128;
	mul.f32 	%f156, %f74, %f155;
	add.s64 	%rd130, %rd129, %rd16;
	shl.b64 	%rd131, %rd130, 2;
	add.s64 	%rd132, %rd18, %rd131;
	mul.f32 	%f157, %f156, %f62;
	atom.global.add.f32 	%f158, [%rd132], %f157;
	add.s64 	%rd133, %rd129, %rd21;
	shl.b64 	%rd134, %rd133, 2;
	add.s64 	%rd135, %rd18, %rd134;
	mul.f32 	%f159, %f156, %f67;
	atom.global.add.f32 	%f160, [%rd135], %f159;
	add.s64 	%rd136, %rd129, %rd25;
	shl.b64 	%rd137, %rd136, 2;
	add.s64 	%rd138, %rd18, %rd137;
	mul.f32 	%f161, %f156, %f72;
	atom.global.add.f32 	%f162, [%rd138], %f161;
	add.s64 	%rd139, %rd129, %rd29;
	shl.b64 	%rd140, %rd139, 2;
	add.s64 	%rd141, %rd18, %rd140;
	mul.f32 	%f163, %f156, %f73;
	atom.global.add.f32 	%f164, [%rd141], %f163;
	mul.f32 	%f165, %f34, %f48;
	add.s64 	%rd142, %rd33, %rd128;
	mul.f32 	%f166, %f74, %f165;
	add.s64 	%rd143, %rd142, %rd16;
	shl.b64 	%rd144, %rd143, 2;
	add.s64 	%rd145, %rd18, %rd144;
	mul.f32 	%f167, %f166, %f62;
	atom.global.add.f32 	%f168, [%rd145], %f167;
	add.s64 	%rd146, %rd142, %rd21;
	shl.b64 	%rd147, %rd146, 2;
	add.s64 	%rd148, %rd18, %rd147;
	mul.f32 	%f169, %f166, %f67;
	atom.global.add.f32 	%f170, [%rd148], %f169;
	add.s64 	%rd149, %rd142, %rd25;
	shl.b64 	%rd150, %rd149, 2;
	add.s64 	%rd151, %rd18, %rd150;
	mul.f32 	%f171, %f166, %f72;
	atom.global.add.f32 	%f172, [%rd151], %f171;
	add.s64 	%rd152, %rd142, %rd29;
	shl.b64 	%rd153, %rd152, 2;
	add.s64 	%rd154, %rd18, %rd153;
	mul.f32 	%f173, %f166, %f73;
	atom.global.add.f32 	%f174, [%rd154], %f173;
	mul.f32 	%f175, %f34, %f53;
	add.s64 	%rd155, %rd47, %rd128;
	mul.f32 	%f176, %f74, %f175;
	add.s64 	%rd156, %rd155, %rd16;
	shl.b64 	%rd157, %rd156, 2;
	add.s64 	%rd158, %rd18, %rd157;
	mul.f32 	%f177, %f176, %f62;
	atom.global.add.f32 	%f178, [%rd158], %f177;
	add.s64 	%rd159, %rd155, %rd21;
	shl.b64 	%rd160, %rd159, 2;
	add.s64 	%rd161, %rd18, %rd160;
	mul.f32 	%f179, %f176, %f67;
	atom.global.add.f32 	%f180, [%rd161], %f179;
	add.s64 	%rd162, %rd155, %rd25;
	shl.b64 	%rd163, %rd162, 2;
	add.s64 	%rd164, %rd18, %rd163;
	mul.f32 	%f181, %f176, %f72;
	atom.global.add.f32 	%f182, [%rd164], %f181;
	add.s64 	%rd165, %rd155, %rd29;
	shl.b64 	%rd166, %rd165, 2;
	add.s64 	%rd167, %rd18, %rd166;
	mul.f32 	%f183, %f176, %f73;
	atom.global.add.f32 	%f184, [%rd167], %f183;
	mul.f32 	%f185, %f34, %f54;
	add.s64 	%rd168, %rd61, %rd128;
	mul.f32 	%f186, %f74, %f185;
	add.s64 	%rd169, %rd168, %rd16;
	shl.b64 	%rd170, %rd169, 2;
	add.s64 	%rd171, %rd18, %rd170;
	mul.f32 	%f187, %f186, %f62;
	atom.global.add.f32 	%f188, [%rd171], %f187;
	add.s64 	%rd172, %rd168, %rd21;
	shl.b64 	%rd173, %rd172, 2;
	add.s64 	%rd174, %rd18, %rd173;
	mul.f32 	%f189, %f186, %f67;
	atom.global.add.f32 	%f190, [%rd174], %f189;
	add.s64 	%rd175, %rd168, %rd25;
	shl.b64 	%rd176, %rd175, 2;
	add.s64 	%rd177, %rd18, %rd176;
	mul.f32 	%f191, %f186, %f72;
	atom.global.add.f32 	%f192, [%rd177], %f191;
	add.s64 	%rd178, %rd168, %rd29;
	shl.b64 	%rd179, %rd178, 2;
	add.s64 	%rd180, %rd18, %rd179;
	mul.f32 	%f193, %f186, %f73;
	atom.global.add.f32 	%f194, [%rd180], %f193;
	add.s32 	%r65, %r10, 2;
	rem.s32 	%r66, %r65, %r74;
	shr.s32 	%r67, %r66, 31;
	and.b32  	%r68, %r67, %r74;
	add.s32 	%r69, %r68, %r66;
	mul.wide.s32 	%rd181, %r69, %r9;
	mul.f32 	%f195, %f35, %f43;
	add.s64 	%rd182, %rd14, %rd181;
	mul.f32 	%f196, %f74, %f195;
	add.s64 	%rd183, %rd182, %rd16;
	shl.b64 	%rd184, %rd183, 2;
	add.s64 	%rd185, %rd18, %rd184;
	mul.f32 	%f197, %f196, %f62;
	atom.global.add.f32 	%f198, [%rd185], %f197;
	add.s64 	%rd186, %rd182, %rd21;
	shl.b64 	%rd187, %rd186, 2;
	add.s64 	%rd188, %rd18, %rd187;
	mul.f32 	%f199, %f196, %f67;
	atom.global.add.f32 	%f200, [%rd188], %f199;
	add.s64 	%rd189, %rd182, %rd25;
	shl.b64 	%rd190, %rd189, 2;
	add.s64 	%rd191, %rd18, %rd190;
	mul.f32 	%f201, %f196, %f72;
	atom.global.add.f32 	%f202, [%rd191], %f201;
	add.s64 	%rd192, %rd182, %rd29;
	shl.b64 	%rd193, %rd192, 2;
	add.s64 	%rd194, %rd18, %rd193;
	mul.f32 	%f203, %f196, %f73;
	atom.global.add.f32 	%f204, [%rd194], %f203;
	mul.f32 	%f205, %f35, %f48;
	add.s64 	%rd195, %rd33, %rd181;
	mul.f32 	%f206, %f74, %f205;
	add.s64 	%rd196, %rd195, %rd16;
	shl.b64 	%rd197, %rd196, 2;
	add.s64 	%rd198, %rd18, %rd197;
	mul.f32 	%f207, %f206, %f62;
	atom.global.add.f32 	%f208, [%rd198], %f207;
	add.s64 	%rd199, %rd195, %rd21;
	shl.b64 	%rd200, %rd199, 2;
	add.s64 	%rd201, %rd18, %rd200;
	mul.f32 	%f209, %f206, %f67;
	atom.global.add.f32 	%f210, [%rd201], %f209;
	add.s64 	%rd202, %rd195, %rd25;
	shl.b64 	%rd203, %rd202, 2;
	add.s64 	%rd204, %rd18, %rd203;
	mul.f32 	%f211, %f206, %f72;
	atom.global.add.f32 	%f212, [%rd204], %f211;
	add.s64 	%rd205, %rd195, %rd29;
	shl.b64 	%rd206, %rd205, 2;
	add.s64 	%rd207, %rd18, %rd206;
	mul.f32 	%f213, %f206, %f73;
	atom.global.add.f32 	%f214, [%rd207], %f213;
	mul.f32 	%f215, %f35, %f53;
	add.s64 	%rd208, %rd47, %rd181;
	mul.f32 	%f216, %f74, %f215;
	add.s64 	%rd209, %rd208, %rd16;
	shl.b64 	%rd210, %rd209, 2;
	add.s64 	%rd211, %rd18, %rd210;
	mul.f32 	%f217, %f216, %f62;
	atom.global.add.f32 	%f218, [%rd211], %f217;
	add.s64 	%rd212, %rd208, %rd21;
	shl.b64 	%rd213, %rd212, 2;
	add.s64 	%rd214, %rd18, %rd213;
	mul.f32 	%f219, %f216, %f67;
	atom.global.add.f32 	%f220, [%rd214], %f219;
	add.s64 	%rd215, %rd208, %rd25;
	shl.b64 	%rd216, %rd215, 2;
	add.s64 	%rd217, %rd18, %rd216;
	mul.f32 	%f221, %f216, %f72;
	atom.global.add.f32 	%f222, [%rd217], %f221;
	add.s64 	%rd218, %rd208, %rd29;
	shl.b64 	%rd219, %rd218, 2;
	add.s64 	%rd220, %rd18, %rd219;
	mul.f32 	%f223, %f216, %f73;
	atom.global.add.f32 	%f224, [%rd220], %f223;
	mul.f32 	%f225, %f35, %f54;
	add.s64 	%rd221, %rd61, %rd181;
	mul.f32 	%f226, %f74, %f225;
	add.s64 	%rd222, %rd221, %rd16;
	shl.b64 	%rd223, %rd222, 2;
	add.s64 	%rd224, %rd18, %rd223;
	mul.f32 	%f227, %f226, %f62;
	atom.global.add.f32 	%f228, [%rd224], %f227;
	add.s64 	%rd225, %rd221, %rd21;
	shl.b64 	%rd226, %rd225, 2;
	add.s64 	%rd227, %rd18, %rd226;
	mul.f32 	%f229, %f226, %f67;
	atom.global.add.f32 	%f230, [%rd227], %f229;
	add.s64 	%rd228, %rd221, %rd25;
	shl.b64 	%rd229, %rd228, 2;
	add.s64 	%rd230, %rd18, %rd229;
	mul.f32 	%f231, %f226, %f72;
	atom.global.add.f32 	%f232, [%rd230], %f231;
	add.s64 	%rd231, %rd221, %rd29;
	shl.b64 	%rd232, %rd231, 2;
	add.s64 	%rd233, %rd18, %rd232;
	mul.f32 	%f233, %f226, %f73;
	atom.global.add.f32 	%f234, [%rd233], %f233;
	add.s64 	%rd239, %rd239, %rd234;
	cvt.s64.s32 	%rd235, %r73;
	setp.lt.u64 	%p2, %rd239, %rd235;
	@%p2 bra 	$L__BB0_2;
$L__BB0_3:
	ret;

}
	// .globl	apply_ghat_and_grad
.visible .entry apply_ghat_and_grad(
	.param .u64 .ptr .align 1 apply_ghat_and_grad_param_0,
	.param .u64 .ptr .align 1 apply_ghat_and_grad_param_1,
	.param .u64 .ptr .align 1 apply_ghat_and_grad_param_2,
	.param .u64 .ptr .align 1 apply_ghat_and_grad_param_3,
	.param .u64 .ptr .align 1 apply_ghat_and_grad_param_4,
	.param .u64 .ptr .align 1 apply_ghat_and_grad_param_5,
	.param .u64 .ptr .align 1 apply_ghat_and_grad_param_6,
	.param .u64 .ptr .align 1 apply_ghat_and_grad_param_7,
	.param .u64 .ptr .align 1 apply_ghat_and_grad_param_8,
	.param .u64 .ptr .align 1 apply_ghat_and_grad_param_9,
	.param .u32 apply_ghat_and_grad_param_10,
	.param .u32 apply_ghat_and_grad_param_11,
	.param .u32 apply_ghat_and_grad_param_12,
	.param .f32 apply_ghat_and_grad_param_13,
	.param .f32 apply_ghat_and_grad_param_14,
	.param .u32 apply_ghat_and_grad_param_15
)
{
	.reg .pred 	%p<28>;
	.reg .b32 	%r<29>;
	.reg .b32 	%f<43>;
	.reg .b64 	%rd<50>;

	ld.param.u64 	%rd14, [apply_ghat_and_grad_param_1];
	ld.param.u64 	%rd15, [apply_ghat_and_grad_param_2];
	ld.param.u64 	%rd16, [apply_ghat_and_grad_param_3];
	ld.param.u64 	%rd8, [apply_ghat_and_grad_param_4];
	ld.param.u64 	%rd9, [apply_ghat_and_grad_param_5];
	ld.param.u64 	%rd10, [apply_ghat_and_grad_param_6];
	ld.param.u32 	%r6, [apply_ghat_and_grad_param_10];
	ld.param.u32 	%r7, [apply_ghat_and_grad_param_11];
	ld.param.u32 	%r8, [apply_ghat_and_grad_param_12];
	ld.param.f32 	%f6, [apply_ghat_and_grad_param_13];
	ld.param.f32 	%f7, [apply_ghat_and_grad_param_14];
	cvta.to.global.u64 	%rd1, %rd16;
	cvta.to.global.u64 	%rd2, %rd15;
	cvta.to.global.u64 	%rd3, %rd14;
	mov.u32 	%r9, %ctaid.x;
	mov.u32 	%r10, %ntid.x;
	mov.u32 	%r11, %tid.x;
	mad.lo.s32 	%r1, %r9, %r10, %r11;
	shr.u32 	%r12, %r8, 31;
	add.s32 	%r13, %r8, %r12;
	shr.s32 	%r14, %r13, 1;
	add.s32 	%r2, %r14, 1;
	mul.lo.s32 	%r15, %r7, %r6;
	mad.lo.s32 	%r16, %r15, %r14, %r15;
	setp.ge.s32 	%p7, %r1, %r16;
	@%p7 bra 	$L__BB1_20;
	cvta.to.global.u64 	%rd17, %rd8;
	cvta.to.global.u64 	%rd18, %rd9;
	cvta.to.global.u64 	%rd19, %rd10;
	div.s32 	%r17, %r1, %r2;
	mul.lo.s32 	%r18, %r17, %r2;
	sub.s32 	%r3, %r1, %r18;
	rem.s32 	%r4, %r17, %r7;
	mul.lo.s32 	%r19, %r2, %r7;
	div.s32 	%r5, %r1, %r19;
	mul.wide.s32 	%rd20, %r5, 4;
	add.s64 	%rd21, %rd17, %rd20;
	ld.global.f32 	%f1, [%rd21];
	mul.wide.s32 	%rd22, %r4, 4;
	add.s64 	%rd23, %rd18, %rd22;
	ld.global.f32 	%f2, [%rd23];
	mul.wide.s32 	%rd24, %r3, 4;
	add.s64 	%rd25, %rd19, %rd24;
	ld.global.f32 	%f3, [%rd25];
	mul.f32 	%f8, %f3, %f3;
	fma.rn.f32 	%f9, %f2, %f2, %f8;
	fma.rn.f32 	%f4, %f1, %f1, %f9;
	setp.neu.f32 	%p8, %f4, 0f00000000;
	@%p8 bra 	$L__BB1_3;
	mul.wide.s32 	%rd42, %r1, 8;
	add.s64 	%rd43, %rd3, %rd42;
	mov.f32 	%f40, 0f00000000;
	st.global.v2.f32 	[%rd43], {%f40, %f40};
	add.s64 	%rd44, %rd2, %rd42;
	st.global.v2.f32 	[%rd44], {%f40, %f40};
	add.s64 	%rd45, %rd1, %rd42;
	ld.global.v2.f32 	{%f41, %f42}, [%rd43];
	st.global.v2.f32 	[%rd45], {%f41, %f42};
	bra.uni 	$L__BB1_20;
$L__BB1_3:
	ld.param.u64 	%rd49, [apply_ghat_and_grad_param_9];
	ld.param.u64 	%rd48, [apply_ghat_and_grad_param_8];
	ld.param.u64 	%rd47, [apply_ghat_and_grad_param_7];
	cvta.to.global.u64 	%rd26, %rd47;
	add.s64 	%rd28, %rd26, %rd20;
	ld.global.f32 	%f10, [%rd28];
	cvta.to.global.u64 	%rd29, %rd48;
	mul.wide.s32 	%rd30, %r4, 4;
	add.s64 	%rd31, %rd29, %rd30;
	ld.global.f32 	%f11, [%rd31];
	mul.f32 	%f12, %f10, %f11;
	cvta.to.global.u64 	%rd32, %rd49;
	mul.wide.s32 	%rd33, %r3, 4;
	add.s64 	%rd34, %rd32, %rd33;
	ld.global.f32 	%f13, [%rd34];
	mul.f32 	%f5, %f12, %f13;
	setp.gtu.f32 	%p9, %f5, 0f2EDBE6FF;
	@%p9 bra 	$L__BB1_5;
	mul.wide.s32 	%rd35, %r1, 8;
	add.s64 	%rd36, %rd3, %rd35;
	mov.f32 	%f14, 0f00000000;
	st.global.v2.f32 	[%rd36], {%f14, %f14};
	add.s64 	%rd37, %rd2, %rd35;
	st.global.v2.f32 	[%rd37], {%f14, %f14};
	add.s64 	%rd38, %rd1, %rd35;
	ld.global.v2.f32 	{%f15, %f16}, [%rd36];
	st.global.v2.f32 	[%rd38], {%f15, %f16};
	bra.uni 	$L__BB1_20;
$L__BB1_5:
	ld.param.u64 	%rd46, [apply_ghat_and_grad_param_0];
	mov.f32 	%f17, 0f41490FDB;
	div.rn.f32 	%f18, %f17, %f6;
	mul.f32 	%f19, %f7, 0f40800000;
	mul.f32 	%f20, %f7, %f19;
	div.rn.f32 	%f21, %f4, %f20;
	mul.f32 	%f22, %f21, 0fBFB8AA3B;
	ex2.approx.f32 	%f23, %f22;
	mul.f32 	%f24, %f18, %f23;
	mul.f32 	%f25, %f4, %f5;
	div.rn.f32 	%f26, %f24, %f25;
	cvta.to.global.u64 	%rd39, %rd46;
	mul.wide.s32 	%rd40, %r1, 8;
	add.s64 	%rd41, %rd39, %rd40;
	ld.global.v2.f32 	{%f27, %f28}, [%rd41];
	mul.f32 	%f29, %f27, %f26;
	mul.f32 	%f30, %f28, %f26;
	neg.f32 	%f31, %f1;
	mul.f32 	%f32, %f30, %f31;
	add.s64 	%rd4, %rd3, %rd40;
	mul.f32 	%f33, %f1, %f29;
	st.global.v2.f32 	[%rd4], {%f32, %f33};
	neg.f32 	%f34, %f2;
	mul.f32 	%f35, %f30, %f34;
	add.s64 	%rd5, %rd2, %rd40;
	mul.f32 	%f36, %f2, %f29;
	st.global.v2.f32 	[%rd5], {%f35, %f36};
	neg.f32 	%f37, %f3;
	mul.f32 	%f38, %f30, %f37;
	add.s64 	%rd6, %rd1, %rd40;
	mul.f32 	%f39, %f3, %f29;
	st.global.v2.f32 	[%rd6], {%f38, %f39};
	setp.eq.s32 	%p11, %r5, 0;
	mov.pred 	%p25, -1;
	@%p11 bra 	$L__BB1_8;
	and.b32  	%r20, %r6, 1;
	setp.eq.b32 	%p13, %r20, 1;
	mov.pred 	%p25, 0;
	@%p13 bra 	$L__BB1_8;
	shr.s32 	%r21, %r6, 1;
	setp.eq.s32 	%p25, %r5, %r21;
$L__BB1_8:
	setp.eq.s32 	%p15, %r4, 0;
	mov.pred 	%p26, -1;
	@%p15 bra 	$L__BB1_11;
	and.b32  	%r22, %r7, 1;
	setp.eq.b32 	%p17, %r22, 1;
	mov.pred 	%p26, 0;
	@%p17 bra 	$L__BB1_11;
	shr.s32 	%r23, %r7, 1;
	setp.eq.s32 	%p26, %r4, %r23;
$L__BB1_11:
	setp.eq.s32 	%p19, %r3, 0;
	mov.pred 	%p27, -1;
	@%p19 bra 	$L__BB1_14;
	and.b32  	%r24, %r8, 1;
	setp.eq.b32 	%p21, %r24, 1;
	mov.pred 	%p27, 0;
	@%p21 bra 	$L__BB1_14;
	shr.s32 	%r25, %r8, 1;
	setp.eq.s32 	%p27, %r3, %r25;
$L__BB1_14:
	not.pred 	%p22, %p25;
	@%p22 bra 	$L__BB1_16;
	mov.b32 	%r26, 0;
	st.global.u32 	[%rd4], %r26;
$L__BB1_16:
	not.pred 	%p23, %p26;
	@%p23 bra 	$L__BB1_18;
	mov.b32 	%r27, 0;
	st.global.u32 	[%rd5], %r27;
$L__BB1_18:
	not.pred 	%p24, %p27;
	@%p24 bra 	$L__BB1_20;
	mov.b32 	%r28, 0;
	st.global.u32 	[%rd6], %r28;
$L__BB1_20:
	ret;

}
	// .globl	apply_ghat_and_compute_potential
.visible .entry apply_ghat_and_compute_potential(
	.param .u64 .ptr .align 1 apply_ghat_and_compute_potential_param_0,
	.param .u64 .ptr .align 1 apply_ghat_and_compute_potential_param_1,
	.param .u64 .ptr .align 1 apply_ghat_and_compute_potential_param_2,
	.param .u64 .ptr .align 1 apply_ghat_and_compute_potential_param_3,
	.param .u64 .ptr .align 1 apply_ghat_and_compute_potential_param_4,
	.param .u64 .ptr .align 1 apply_ghat_and_compute_potential_param_5,
	.param .u64 .ptr .align 1 apply_ghat_and_compute_potential_param_6,
	.param .u64 .ptr .align 1 apply_ghat_and_compute_potential_param_7,
	.param .u32 apply_ghat_and_compute_potential_param_8,
	.param .u32 apply_ghat_and_compute_potential_param_9,
	.param .u32 apply_ghat_and_compute_potential_param_10,
	.param .f32 apply_ghat_and_compute_potential_param_11,
	.param .f32 apply_ghat_and_compute_potential_param_12,
	.param .u64 .ptr .align 1 apply_ghat_and_compute_potential_param_13
)
{
	.reg .pred 	%p<28>;
	.reg .b32 	%r<26>;
	.reg .b32 	%f<33>;
	.reg .b64 	%rd<43>;
	.reg .b64 	%fd<8>;

	ld.param.u64 	%rd11, [apply_ghat_and_compute_potential_param_1];
	ld.param.u64 	%rd4, [apply_ghat_and_compute_potential_param_2];
	ld.param.u64 	%rd6, [apply_ghat_and_compute_potential_param_4];
	ld.param.u64 	%rd7, [apply_ghat_and_compute_potential_param_5];
	ld.param.u32 	%r6, [apply_ghat_and_compute_potential_param_8];
	ld.param.u32 	%r7, [apply_ghat_and_compute_potential_param_9];
	ld.param.u32 	%r8, [apply_ghat_and_compute_potential_param_10];
	ld.param.f32 	%f8, [apply_ghat_and_compute_potential_param_11];
	ld.param.f32 	%f9, [apply_ghat_and_compute_potential_param_12];
	ld.param.u64 	%rd10, [apply_ghat_and_compute_potential_param_13];
	cvta.to.global.u64 	%rd1, %rd10;
	cvta.to.global.u64 	%rd2, %rd11;
	mov.u32 	%r9, %ctaid.x;
	mov.u32 	%r10, %ntid.x;
	mov.u32 	%r11, %tid.x;
	mad.lo.s32 	%r1, %r9, %r10, %r11;
	shr.u32 	%r12, %r8, 31;
	add.s32 	%r13, %r8, %r12;
	shr.s32 	%r14, %r13, 1;
	add.s32 	%r2, %r14, 1;
	mul.lo.s32 	%r15, %r7, %r6;
	mad.lo.s32 	%r16, %r15, %r14, %r15;
	setp.ge.s32 	%p7, %r1, %r16;
	@%p7 bra 	$L__BB2_15;
	ld.param.u64 	%rd42, [apply_ghat_and_compute_potential_param_7];
	ld.param.u64 	%rd41, [apply_ghat_and_compute_potential_param_6];
	ld.param.u64 	%rd40, [apply_ghat_and_compute_potential_param_3];
	cvta.to.global.u64 	%rd12, %rd4;
	cvta.to.global.u64 	%rd13, %rd40;
	cvta.to.global.u64 	%rd14, %rd6;
	cvta.to.global.u64 	%rd15, %rd7;
	cvta.to.global.u64 	%rd16, %rd41;
	cvta.to.global.u64 	%rd17, %rd42;
	div.s32 	%r17, %r1, %r2;
	mul.lo.s32 	%r18, %r17, %r2;
	sub.s32 	%r3, %r1, %r18;
	rem.s32 	%r4, %r17, %r7;
	mul.lo.s32 	%r19, %r2, %r7;
	div.s32 	%r5, %r1, %r19;
	mul.wide.s32 	%rd18, %r5, 4;
	add.s64 	%rd19, %rd12, %rd18;
	ld.global.f32 	%f10, [%rd19];
	mul.wide.s32 	%rd20, %r4, 4;
	add.s64 	%rd21, %rd13, %rd20;
	ld.global.f32 	%f11, [%rd21];
	mul.wide.s32 	%rd22, %r3, 4;
	add.s64 	%rd23, %rd14, %rd22;
	ld.global.f32 	%f12, [%rd23];
	mul.f32 	%f13, %f12, %f12;
	fma.rn.f32 	%f14, %f11, %f11, %f13;
	fma.rn.f32 	%f1, %f10, %f10, %f14;
	add.s64 	%rd24, %rd15, %rd18;
	ld.global.f32 	%f15, [%rd24];
	add.s64 	%rd25, %rd16, %rd20;
	ld.global.f32 	%f16, [%rd25];
	mul.f32 	%f17, %f15, %f16;
	add.s64 	%rd26, %rd17, %rd22;
	ld.global.f32 	%f18, [%rd26];
	mul.f32 	%f19, %f17, %f18;
	setp.neu.f32 	%p8, %f1, 0f00000000;
	setp.gtu.f32 	%p9, %f19, 0f2EDBE6FF;
	and.pred  	%p10, %p8, %p9;
	@%p10 bra 	$L__BB2_4;
	mul.wide.s32 	%rd34, %r1, 8;
	add.s64 	%rd35, %rd2, %rd34;
	mov.f32 	%f32, 0f00000000;
	st.global.v2.f32 	[%rd35], {%f32, %f32};
	setp.eq.s64 	%p24, %rd10, 0;
	@%p24 bra 	$L__BB2_15;
	add.s64 	%rd37, %rd1, %rd34;
	mov.b64 	%rd38, 0;
	st.global.u64 	[%rd37], %rd38;
	bra.uni 	$L__BB2_15;
$L__BB2_4:
	ld.param.u64 	%rd39, [apply_ghat_and_compute_potential_param_0];
	mov.f32 	%f20, 0f41490FDB;
	div.rn.f32 	%f21, %f20, %f8;
	mul.f32 	%f22, %f9, 0f40800000;
	mul.f32 	%f23, %f9, %f22;
	div.rn.f32 	%f24, %f1, %f23;
	mul.f32 	%f25, %f24, 0fBFB8AA3B;
	ex2.approx.f32 	%f26, %f25;
	mul.f32 	%f27, %f21, %f26;
	mul.f32 	%f28, %f1, %f19;
	div.rn.f32 	%f3, %f27, %f28;
	cvta.to.global.u64 	%rd27, %rd39;
	mul.wide.s32 	%rd28, %r1, 8;
	add.s64 	%rd29, %rd27, %rd28;
	ld.global.v2.f32 	{%f4, %f5}, [%rd29];
	mul.f32 	%f6, %f4, %f3;
	setp.eq.s32 	%p12, %r5, 0;
	mov.pred 	%p25, -1;
	@%p12 bra 	$L__BB2_7;
	and.b32  	%r20, %r6, 1;
	setp.eq.b32 	%p14, %r20, 1;
	mov.pred 	%p25, 0;
	@%p14 bra 	$L__BB2_7;
	shr.s32 	%r21, %r6, 1;
	setp.eq.s32 	%p25, %r5, %r21;
$L__BB2_7:
	setp.eq.s32 	%p16, %r4, 0;
	mov.pred 	%p26, -1;
	@%p16 bra 	$L__BB2_10;
	and.b32  	%r22, %r7, 1;
	setp.eq.b32 	%p18, %r22, 1;
	mov.pred 	%p26, 0;
	@%p18 bra 	$L__BB2_10;
	shr.s32 	%r23, %r7, 1;
	setp.eq.s32 	%p26, %r4, %r23;
$L__BB2_10:
	setp.eq.s32 	%p20, %r3, 0;
	mov.pred 	%p27, -1;
	@%p20 bra 	$L__BB2_13;
	and.b32  	%r24, %r8, 1;
	setp.eq.b32 	%p22, %r24, 1;
	mov.pred 	%p27, 0;
	@%p22 bra 	$L__BB2_13;
	shr.s32 	%r25, %r8, 1;
	setp.eq.s32 	%p27, %r3, %r25;
$L__BB2_13:
	mul.f32 	%f29, %f5, %f3;
	selp.f32 	%f30, 0f00000000, %f29, %p27;
	selp.f32 	%f31, %f30, %f29, %p26;
	selp.f32 	%f7, %f31, %f29, %p25;
	add.s64 	%rd31, %rd2, %rd28;
	st.global.v2.f32 	[%rd31], {%f6, %f7};
	setp.eq.s64 	%p23, %rd10, 0;
	@%p23 bra 	$L__BB2_15;
	cvt.f64.f32 	%fd1, %f4;
	cvt.f64.f32 	%fd2, %f6;
	cvt.f64.f32 	%fd3, %f5;
	cvt.f64.f32 	%fd4, %f7;
	mul.f64 	%fd5, %fd3, %fd4;
	fma.rn.f64 	%fd6, %fd1, %fd2, %fd5;
	mul.f64 	%fd7, %fd6, 0d3FE0000000000000;
	add.s64 	%rd33, %rd1, %rd28;
	st.global.f64 	[%rd33], %fd7;
$L__BB2_15:
	ret;

}
	// .globl	gather_forces_to_atoms
.visible .entry gather_forces_to_atoms(
	.param .u64 .ptr .align 1 gather_forces_to_atoms_param_0,
	.param .u64 .ptr .align 1 gather_forces_to_atoms_param_1,
	.param .u64 .ptr .align 1 gather_forces_to_atoms_param_2,
	.param .u64 .ptr .align 1 gather_forces_to_atoms_param_3,
	.param .u64 .ptr .align 1 gather_forces_to_atoms_param_4,
	.param .u64 .ptr .align 1 gather_forces_to_atoms_param_5,
	.param .u32 gather_forces_to_atoms_param_6,
	.param .u32 gather_forces_to_atoms_param_7,
	.param .u32 gather_forces_to_atoms_param_8,
	.param .u32 gather_forces_to_atoms_param_9,
	.param .f32 gather_forces_to_atoms_param_10,
	.param .f32 gather_forces_to_atoms_param_11,
	.param .f32 gather_forces_to_atoms_param_12
)
{
	.local .align 16 .b8 	__local_depot3[16];
	.reg .b64 	%SP;
	.reg .b64 	%SPL;
	.reg .pred 	%p<3>;
	.reg .b32 	%r<65>;
	.reg .b32 	%f<205>;
	.reg .b64 	%rd<123>;

	mov.u64 	%SPL, __local_depot3;
	ld.param.u32 	%r11, [gather_forces_to_atoms_param_6];
	ld.param.u32 	%r8, [gather_forces_to_atoms_param_7];
	add.u64 	%rd122, %SPL, 0;
	mov.u32 	%r12, %ctaid.x;
	mov.u32 	%r13, %ntid.x;
	mov.u32 	%r14, %tid.x;
	mad.lo.s32 	%r1, %r12, %r13, %r14;
	setp.ge.s32 	%p1, %r1, %r11;
	@%p1 bra 	$L__BB3_4;
	ld.param.f32 	%f201, [gather_forces_to_atoms_param_12];
	ld.param.f32 	%f200, [gather_forces_to_atoms_param_11];
	ld.param.f32 	%f199, [gather_forces_to_atoms_param_10];
	ld.param.u32 	%r62, [gather_forces_to_atoms_param_9];
	ld.param.u32 	%r61, [gather_forces_to_atoms_param_8];
	ld.param.u64 	%rd117, [gather_forces_to_atoms_param_1];
	ld.param.u64 	%rd116, [gather_forces_to_atoms_param_0];
	cvta.to.global.u64 	%rd2, %rd117;
	cvta.to.global.u64 	%rd20, %rd116;
	mul.wide.s32 	%rd21, %r1, 12;
	add.s64 	%rd22, %rd20, %rd21;
	ld.global.f32 	%f19, [%rd22];
	ld.global.f32 	%f20, [%rd22+4];
	ld.global.f32 	%f21, [%rd22+8];
	div.rn.f32 	%f22, %f19, %f199;
	cvt.rn.f32.s32 	%f23, %r8;
	mul.f32 	%f24, %f22, %f23;
	div.rn.f32 	%f25, %f20, %f200;
	cvt.rn.f32.s32 	%f26, %r61;
	mul.f32 	%f27, %f25, %f26;
	div.rn.f32 	%f28, %f21, %f201;
	cvt.rn.f32.s32 	%f29, %r62;
	mul.f32 	%f30, %f28, %f29;
	cvt.rmi.s32.f32 	%r63, %f24;
	cvt.rmi.s32.f32 	%r16, %f27;
	add.s32 	%r17, %r16, -1;
	cvt.rmi.s32.f32 	%r18, %f30;
	add.s32 	%r19, %r18, -1;
	cvt.rmi.f32.f32 	%f31, %f24;
	sub.f32 	%f32, %f24, %f31;
	cvt.rmi.f32.f32 	%f33, %f27;
	sub.f32 	%f34, %f27, %f33;
	cvt.rmi.f32.f32 	%f35, %f30;
	sub.f32 	%f36, %f30, %f35;
	mul.f32 	%f37, %f32, %f32;
	mul.f32 	%f38, %f32, %f37;
	mov.f32 	%f39, 0f3F800000;
	sub.f32 	%f40, %f39, %f32;
	mul.f32 	%f41, %f40, %f40;
	mul.f32 	%f42, %f40, %f41;
	div.rn.f32 	%f43, %f42, 0f40C00000;
	mul.f32 	%f44, %f38, 0f40400000;
	mul.f32 	%f45, %f37, 0f40C00000;
	sub.f32 	%f46, %f44, %f45;
	add.f32 	%f47, %f46, 0f40800000;
	div.rn.f32 	%f48, %f47, 0f40C00000;
	mul.f32 	%f49, %f37, 0f40400000;
	sub.f32 	%f50, %f49, %f44;
	fma.rn.f32 	%f51, %f32, 0f40400000, %f50;
	add.f32 	%f52, %f51, 0f3F800000;
	div.rn.f32 	%f53, %f52, 0f40C00000;
	div.rn.f32 	%f54, %f38, 0f40C00000;
	st.local.v4.f32 	[%rd122], {%f43, %f48, %f53, %f54};
	mul.f32 	%f55, %f34, %f34;
	mul.f32 	%f56, %f34, %f55;
	sub.f32 	%f57, %f39, %f34;
	mul.f32 	%f58, %f57, %f57;
	mul.f32 	%f59, %f57, %f58;
	div.rn.f32 	%f1, %f59, 0f40C00000;
	mul.f32 	%f60, %f56, 0f40400000;
	mul.f32 	%f61, %f55, 0f40C00000;
	sub.f32 	%f62, %f60, %f61;
	add.f32 	%f63, %f62, 0f40800000;
	div.rn.f32 	%f2, %f63, 0f40C00000;
	mul.f32 	%f64, %f55, 0f40400000;
	sub.f32 	%f65, %f64, %f60;
	fma.rn.f32 	%f66, %f34, 0f40400000, %f65;
	add.f32 	%f67, %f66, 0f3F800000;
	div.rn.f32 	%f3, %f67, 0f40C00000;
	div.rn.f32 	%f4, %f56, 0f40C00000;
	mul.f32 	%f68, %f36, %f36;
	mul.f32 	%f69, %f36, %f68;
	sub.f32 	%f70, %f39, %f36;
	mul.f32 	%f71, %f70, %f70;
	mul.f32 	%f72, %f70, %f71;
	div.rn.f32 	%f5, %f72, 0f40C00000;
	mul.f32 	%f73, %f69, 0f40400000;
	mul.f32 	%f74, %f68, 0f40C00000;
	sub.f32 	%f75, %f73, %f74;
	add.f32 	%f76, %f75, 0f40800000;
	div.rn.f32 	%f6, %f76, 0f40C00000;
	mul.f32 	%f77, %f68, 0f40400000;
	sub.f32 	%f78, %f77, %f73;
	fma.rn.f32 	%f79, %f36, 0f40400000, %f78;
	add.f32 	%f80, %f79, 0f3F800000;
	div.rn.f32 	%f7, %f80, 0f40C00000;
	div.rn.f32 	%f8, %f69, 0f40C00000;
	mul.lo.s32 	%r3, %r62, %r61;
	rem.s32 	%r20, %r17, %r61;
	shr.s32 	%r21, %r20, 31;
	and.b32  	%r22, %r21, %r61;
	add.s32 	%r23, %r22, %r20;
	mul.wide.s32 	%rd3, %r23, %r62;
	rem.s32 	%r24, %r19, %r62;
	shr.s32 	%r25, %r24, 31;
	and.b32  	%r26, %r25, %r62;
	add.s32 	%r27, %r26, %r24;
	cvt.s64.s32 	%rd4, %r27;
	rem.s32 	%r28, %r18, %r62;
	shr.s32 	%r29, %r28, 31;
	and.b32  	%r30, %r29, %r62;
	add.s32 	%r31, %r30, %r28;
	cvt.s64.s32 	%rd5, %r31;
	add.s32 	%r32, %r18, 1;
	rem.s32 	%r33, %r32, %r62;
	shr.s32 	%r34, %r33, 31;
	and.b32  	%r35, %r34, %r62;
	add.s32 	%r36, %r35, %r33;
	cvt.s64.s32 	%rd6, %r36;
	add.s32 	%r37, %r18, 2;
	rem.s32 	%r38, %r37, %r62;
	shr.s32 	%r39, %r38, 31;
	and.b32  	%r40, %r39, %r62;
	add.s32 	%r41, %r40, %r38;
	cvt.s64.s32 	%rd7, %r41;
	rem.s32 	%r42, %r16, %r61;
	shr.s32 	%r43, %r42, 31;
	and.b32  	%r44, %r43, %r61;
	add.s32 	%r45, %r44, %r42;
	mul.wide.s32 	%rd8, %r45, %r62;
	add.s32 	%r46, %r16, 1;
	rem.s32 	%r47, %r46, %r61;
	shr.s32 	%r48, %r47, 31;
	and.b32  	%r49, %r48, %r61;
	add.s32 	%r50, %r49, %r47;
	mul.wide.s32 	%rd9, %r50, %r62;
	add.s32 	%r51, %r16, 2;
	rem.s32 	%r52, %r51, %r61;
	shr.s32 	%r53, %r52, 31;
	and.b32  	%r54, %r53, %r61;
	add.s32 	%r55, %r54, %r52;
	mul.wide.s32 	%rd10, %r55, %r62;
	mov.f32 	%f202, 0f00000000;
	mov.b32 	%r64, -1;
	mov.f32 	%f203, %f202;
	mov.f32 	%f204, %f202;
$L__BB3_2:
	ld.param.u64 	%rd119, [gather_forces_to_atoms_param_3];
	ld.param.u64 	%rd118, [gather_forces_to_atoms_param_2];
	add.s32 	%r56, %r63, -1;
	rem.s32 	%r57, %r56, %r8;
	shr.s32 	%r58, %r57, 31;
	and.b32  	%r59, %r58, %r8;
	add.s32 	%r60, %r59, %r57;
	ld.local.f32 	%f81, [%rd122];
	mul.wide.s32 	%rd23, %r60, %r3;
	mul.f32 	%f82, %f81, %f1;
	add.s64 	%rd24, %rd3, %rd23;
	mul.f32 	%f83, %f82, %f5;
	add.s64 	%rd25, %rd24, %rd4;
	shl.b64 	%rd26, %rd25, 2;
	add.s64 	%rd27, %rd2, %rd26;
	ld.global.f32 	%f84, [%rd27];
	fma.rn.f32 	%f85, %f83, %f84, %f204;
	cvta.to.global.u64 	%rd28, %rd118;
	add.s64 	%rd29, %rd28, %rd26;
	ld.global.f32 	%f86, [%rd29];
	fma.rn.f32 	%f87, %f83, %f86, %f203;
	cvta.to.global.u64 	%rd30, %rd119;
	add.s64 	%rd31, %rd30, %rd26;
	ld.global.f32 	%f88, [%rd31];
	fma.rn.f32 	%f89, %f83, %f88, %f202;
	mul.f32 	%f90, %f82, %f6;
	add.s64 	%rd32, %rd24, %rd5;
	shl.b64 	%rd33, %rd32, 2;
	add.s64 	%rd34, %rd2, %rd33;
	ld.global.f32 	%f91, [%rd34];
	fma.rn.f32 	%f92, %f90, %f91, %f85;
	add.s64 	%rd35, %rd28, %rd33;
	ld.global.f32 	%f93, [%rd35];
	fma.rn.f32 	%f94, %f90, %f93, %f87;
	add.s64 	%rd36, %rd30, %rd33;
	ld.global.f32 	%f95, [%rd36];
	fma.rn.f32 	%f96, %f90, %f95, %f89;
	mul.f32 	%f97, %f82, %f7;
	add.s64 	%rd37, %rd24, %rd6;
	shl.b64 	%rd38, %rd37, 2;
	add.s64 	%rd39, %rd2, %rd38;
	ld.global.f32 	%f98, [%rd39];
	fma.rn.f32 	%f99, %f97, %f98, %f92;
	add.s64 	%rd40, %rd28, %rd38;
	ld.global.f32 	%f100, [%rd40];
	fma.rn.f32 	%f101, %f97, %f100, %f94;
	add.s64 	%rd41, %rd30, %rd38;
	ld.global.f32 	%f102, [%rd41];
	fma.rn.f32 	%f103, %f97, %f102, %f96;
	mul.f32 	%f104, %f82, %f8;
	add.s64 	%rd42, %rd24, %rd7;
	shl.b64 	%rd43, %rd42, 2;
	add.s64 	%rd44, %rd2, %rd43;
	ld.global.f32 	%f105, [%rd44];
	fma.rn.f32 	%f106, %f104, %f105, %f99;
	add.s64 	%rd45, %rd28, %rd43;
	ld.global.f32 	%f107, [%rd45];
	fma.rn.f32 	%f108, %f104, %f107, %f101;
	add.s64 	%rd46, %rd30, %rd43;
	ld.global.f32 	%f109, [%rd46];
	fma.rn.f32 	%f110, %f104, %f109, %f103;
	mul.f32 	%f111, %f81, %f2;
	add.s64 	%rd47, %rd8, %rd23;
	mul.f32 	%f112, %f111, %f5;
	add.s64 	%rd48, %rd47, %rd4;
	shl.b64 	%rd49, %rd48, 2;
	add.s64 	%rd50, %rd2, %rd49;
	ld.global.f32 	%f113, [%rd50];
	fma.rn.f32 	%f114, %f112, %f113, %f106;
	add.s64 	%rd51, %rd28, %rd49;
	ld.global.f32 	%f115, [%rd51];
	fma.rn.f32 	%f116, %f112, %f115, %f108;
	add.s64 	%rd52, %rd30, %rd49;
	ld.global.f32 	%f117, [%rd52];
	fma.rn.f32 	%f118, %f112, %f117, %f110;
	mul.f32 	%f119, %f111, %f6;
	add.s64 	%rd53, %rd47, %rd5;
	shl.b64 	%rd54, %rd53, 2;
	add.s64 	%rd55, %rd2, %rd54;
	ld.global.f32 	%f120, [%rd55];
	fma.rn.f32 	%f121, %f119, %f120, %f114;
	add.s64 	%rd56, %rd28, %rd54;
	ld.global.f32 	%f122, [%rd56];
	fma.rn.f32 	%f123, %f119, %f122, %f116;
	add.s64 	%rd57, %rd30, %rd54;
	ld.global.f32 	%f124, [%rd57];
	fma.rn.f32 	%f125, %f119, %f124, %f118;
	mul.f32 	%f126, %f111, %f7;
	add.s64 	%rd58, %rd47, %rd6;
	shl.b64 	%rd59, %rd58, 2;
	add.s64 	%rd60, %rd2, %rd59;
	ld.global.f32 	%f127, [%rd60];
	fma.rn.f32 	%f128, %f126, %f127, %f121;
	add.s64 	%rd61, %rd28, %rd59;
	ld.global.f32 	%f129, [%rd61];
	fma.rn.f32 	%f130, %f126, %f129, %f123;
	add.s64 	%rd62, %rd30, %rd59;
	ld.global.f32 	%f131, [%rd62];
	fma.rn.f32 	%f132, %f126, %f131, %f125;
	mul.f32 	%f133, %f111, %f8;
	add.s64 	%rd63, %rd47, %rd7;
	shl.b64 	%rd64, %rd63, 2;
	add.s64 	%rd65, %rd2, %rd64;
	ld.global.f32 	%f134, [%rd65];
	fma.rn.f32 	%f135, %f133, %f134, %f128;
	add.s64 	%rd66, %rd28, %rd64;
	ld.global.f32 	%f136, [%rd66];
	fma.rn.f32 	%f137, %f133, %f136, %f130;
	add.s64 	%rd67, %rd30, %rd64;
	ld.global.f32 	%f138, [%rd67];
	fma.rn.f32 	%f139, %f133, %f138, %f132;
	mul.f32 	%f140, %f81, %f3;
	add.s64 	%rd68, %rd9, %rd23;
	mul.f32 	%f141, %f140, %f5;
	add.s64 	%rd69, %rd68, %rd4;
	shl.b64 	%rd70, %rd69, 2;
	add.s64 	%rd71, %rd2, %rd70;
	ld.global.f32 	%f142, [%rd71];
	fma.rn.f32 	%f143, %f141, %f142, %f135;
	add.s64 	%rd72, %rd28, %rd70;
	ld.global.f32 	%f144, [%rd72];
	fma.rn.f32 	%f145, %f141, %f144, %f137;
	add.s64 	%rd73, %rd30, %rd70;
	ld.global.f32 	%f146, [%rd73];
	fma.rn.f32 	%f147, %f141, %f146, %f139;
	mul.f32 	%f148, %f140, %f6;
	add.s64 	%rd74, %rd68, %rd5;
	shl.b64 	%rd75, %rd74, 2;
	add.s64 	%rd76, %rd2, %rd75;
	ld.global.f32 	%f149, [%rd76];
	fma.rn.f32 	%f150, %f148, %f149, %f143;
	add.s64 	%rd77, %rd28, %rd75;
	ld.global.f32 	%f151, [%rd77];
	fma.rn.f32 	%f152, %f148, %f151, %f145;
	add.s64 	%rd78, %rd30, %rd75;
	ld.global.f32 	%f153, [%rd78];
	fma.rn.f32 	%f154, %f148, %f153, %f147;
	mul.f32 	%f155, %f140, %f7;
	add.s64 	%rd79, %rd68, %rd6;
	shl.b64 	%rd80, %rd79, 2;
	add.s64 	%rd81, %rd2, %rd80;
	ld.global.f32 	%f156, [%rd81];
	fma.rn.f32 	%f157, %f155, %f156, %f150;
	add.s64 	%rd82, %rd28, %rd80;
	ld.global.f32 	%f158, [%rd82];
	fma.rn.f32 	%f159, %f155, %f158, %f152;
	add.s64 	%rd83, %rd30, %rd80;
	ld.global.f32 	%f160, [%rd83];
	fma.rn.f32 	%f161, %f155, %f160, %f154;
	mul.f32 	%f162, %f140, %f8;
	add.s64 	%rd84, %rd68, %rd7;
	shl.b64 	%rd85, %rd84, 2;
	add.s64 	%rd86, %rd2, %rd85;
	ld.global.f32 	%f163, [%rd86];
	fma.rn.f32 	%f164, %f162, %f163, %f157;
	add.s64 	%rd87, %rd28, %rd85;
	ld.global.f32 	%f165, [%rd87];
	fma.rn.f32 	%f166, %f162, %f165, %f159;
	add.s64 	%rd88, %rd30, %rd85;
	ld.global.f32 	%f167, [%rd88];
	fma.rn.f32 	%f168, %f162, %f167, %f161;
	mul.f32 	%f169, %f81, %f4;
	add.s64 	%rd89, %rd10, %rd23;
	mul.f32 	%f170, %f169, %f5;
	add.s64 	%rd90, %rd89, %rd4;
	shl.b64 	%rd91, %rd90, 2;
	add.s64 	%rd92, %rd2, %rd91;
	ld.global.f32 	%f171, [%rd92];
	fma.rn.f32 	%f172, %f170, %f171, %f164;
	add.s64 	%rd93, %rd28, %rd91;
	ld.global.f32 	%f173, [%rd93];
	fma.rn.f32 	%f174, %f170, %f173, %f166;
	add.s64 	%rd94, %rd30, %rd91;
	ld.global.f32 	%f175, [%rd94];
	fma.rn.f32 	%f176, %f170, %f175, %f168;
	mul.f32 	%f177, %f169, %f6;
	add.s64 	%rd95, %rd89, %rd5;
	shl.b64 	%rd96, %rd95, 2;
	add.s64 	%rd97, %rd2, %rd96;
	ld.global.f32 	%f178, [%rd97];
	fma.rn.f32 	%f179, %f177, %f178, %f172;
	add.s64 	%rd98, %rd28, %rd96;
	ld.global.f32 	%f180, [%rd98];
	fma.rn.f32 	%f181, %f177, %f180, %f174;
	add.s64 	%rd99, %rd30, %rd96;
	ld.global.f32 	%f182, [%rd99];
	fma.rn.f32 	%f183, %f177, %f182, %f176;
	mul.f32 	%f184, %f169, %f7;
	add.s64 	%rd100, %rd89, %rd6;
	shl.b64 	%rd101, %rd100, 2;
	add.s64 	%rd102, %rd2, %rd101;
	ld.global.f32 	%f185, [%rd102];
	fma.rn.f32 	%f186, %f184, %f185, %f179;
	add.s64 	%rd103, %rd28, %rd101;
	ld.global.f32 	%f187, [%rd103];
	fma.rn.f32 	%f188, %f184, %f187, %f181;
	add.s64 	%rd104, %rd30, %rd101;
	ld.global.f32 	%f189, [%rd104];
	fma.rn.f32 	%f190, %f184, %f189, %f183;
	mul.f32 	%f191, %f169, %f8;
	add.s64 	%rd105, %rd89, %rd7;
	shl.b64 	%rd106, %rd105, 2;
	add.s64 	%rd107, %rd2, %rd106;
	ld.global.f32 	%f192, [%rd107];
	fma.rn.f32 	%f204, %f191, %f192, %f186;
	add.s64 	%rd108, %rd28, %rd106;
	ld.global.f32 	%f193, [%rd108];
	fma.rn.f32 	%f203, %f191, %f193, %f188;
	add.s64 	%rd109, %rd30, %rd106;
	ld.global.f32 	%f194, [%rd109];
	fma.rn.f32 	%f202, %f191, %f194, %f190;
	add.s32 	%r64, %r64, 1;
	add.s64 	%rd122, %rd122, 4;
	add.s32 	%r63, %r63, 1;
	setp.ne.s32 	%p2, %r64, 3;
	@%p2 bra 	$L__BB3_2;
	ld.param.u64 	%rd121, [gather_forces_to_atoms_param_5];
	ld.param.u64 	%rd120, [gather_forces_to_atoms_param_4];
	cvta.to.global.u64 	%rd110, %rd120;
	mul.wide.s32 	%rd111, %r1, 4;
	add.s64 	%rd112, %rd110, %rd111;
	ld.global.f32 	%f195, [%rd112];
	mul.f32 	%f196, %f204, %f195;
	mul.f32 	%f197, %f203, %f195;
	mul.f32 	%f198, %f202, %f195;
	cvta.to.global.u64 	%rd113, %rd121;
	mul.wide.s32 	%rd114, %r1, 12;
	add.s64 	%rd115, %rd113, %rd114;
	st.global.f32 	[%rd115], %f196;
	st.global.f32 	[%rd115+4], %f197;
	st.global.f32 	[%rd115+8], %f198;
$L__BB3_4:
	ret;

}
	// .globl	energy_half_spectrum
.visible .entry energy_half_spectrum(
	.param .u64 .ptr .align 1 energy_half_spectrum_param_0,
	.param .u64 .ptr .align 1 energy_half_spectrum_param_1,
	.param .u64 .ptr .align 1 energy_half_spectrum_param_2,
	.param .u64 .ptr .align 1 energy_half_spectrum_param_3,
	.param .u64 .ptr .align 1 energy_half_spectrum_param_4,
	.param .u64 .ptr .align 1 energy_half_spectrum_param_5,
	.param .u64 .ptr .align 1 energy_half_spectrum_param_6,
	.param .u32 energy_half_spectrum_param_7,
	.param .u32 energy_half_spectrum_param_8,
	.param .u32 energy_half_spectrum_param_9,
	.param .f32 energy_half_spectrum_param_10,
	.param .f32 energy_half_spectrum_param_11,
	.param .u64 .ptr .align 1 energy_half_spectrum_param_12
)
{
	.reg .pred 	%p<9>;
	.reg .b32 	%r<33>;
	.reg .b32 	%f<26>;
	.reg .b64 	%rd<35>;
	.reg .b64 	%fd<21>;
	// demoted variable
	.shared .align 8 .b8 _ZZ20energy_half_spectrumE4ssum[2048];
	ld.param.u64 	%rd9, [energy_half_spectrum_param_1];
	ld.param.u64 	%rd11, [energy_half_spectrum_param_3];
	ld.param.u64 	%rd12, [energy_half_spectrum_param_4];
	ld.param.u64 	%rd13, [energy_half_spectrum_param_5];
	ld.param.u64 	%rd14, [energy_half_spectrum_param_6];
	ld.param.u32 	%r18, [energy_half_spectrum_param_7];
	ld.param.u32 	%r17, [energy_half_spectrum_param_8];
	ld.param.u32 	%r19, [energy_half_spectrum_param_9];
	ld.param.f32 	%f5, [energy_half_spectrum_param_10];
	ld.param.f32 	%f6, [energy_half_spectrum_param_11];
	ld.param.u64 	%rd15, [energy_half_spectrum_param_12];
	mov.u32 	%r1, %tid.x;
	shr.u32 	%r20, %r19, 31;
	add.s32 	%r21, %r19, %r20;
	shr.s32 	%r22, %r21, 1;
	add.s32 	%r2, %r22, 1;
	mul.lo.s32 	%r23, %r17, %r18;
	mad.lo.s32 	%r3, %r23, %r22, %r23;
	mov.u32 	%r4, %ctaid.x;
	mov.u32 	%r32, %ntid.x;
	mad.lo.s32 	%r31, %r4, %r32, %r1;
	setp.ge.s32 	%p1, %r31, %r3;
	mov.f64 	%fd18, 0d0000000000000000;
	@%p1 bra 	$L__BB4_6;
	ld.param.u64 	%rd34, [energy_half_spectrum_param_2];
	ld.param.u64 	%rd33, [energy_half_spectrum_param_0];
	mul.lo.s32 	%r7, %r2, %r17;
	mov.f32 	%f7, 0f41490FDB;
	div.rn.f32 	%f1, %f7, %f5;
	mul.f32 	%f8, %f6, 0f40800000;
	mul.f32 	%f2, %f6, %f8;
	mov.u32 	%r24, %nctaid.x;
	mul.lo.s32 	%r8, %r24, %r32;
	cvta.to.global.u64 	%rd1, %rd9;
	cvta.to.global.u64 	%rd2, %rd34;
	cvta.to.global.u64 	%rd3, %rd11;
	cvta.to.global.u64 	%rd4, %rd12;
	cvta.to.global.u64 	%rd5, %rd13;
	cvta.to.global.u64 	%rd6, %rd14;
	cvta.to.global.u64 	%rd7, %rd33;
	mov.f64 	%fd18, 0d0000000000000000;
$L__BB4_2:
	div.s32 	%r25, %r31, %r2;
	mul.lo.s32 	%r26, %r25, %r2;
	sub.s32 	%r10, %r31, %r26;
	rem.s32 	%r11, %r25, %r17;
	div.s32 	%r12, %r31, %r7;
	mul.wide.s32 	%rd16, %r12, 4;
	add.s64 	%rd17, %rd1, %rd16;
	ld.global.f32 	%f9, [%rd17];
	mul.wide.s32 	%rd18, %r11, 4;
	add.s64 	%rd19, %rd2, %rd18;
	ld.global.f32 	%f10, [%rd19];
	mul.wide.s32 	%rd20, %r10, 4;
	add.s64 	%rd21, %rd3, %rd20;
	ld.global.f32 	%f11, [%rd21];
	mul.f32 	%f12, %f11, %f11;
	fma.rn.f32 	%f13, %f10, %f10, %f12;
	fma.rn.f32 	%f3, %f9, %f9, %f13;
	setp.eq.f32 	%p2, %f3, 0f00000000;
	@%p2 bra 	$L__BB4_5;
	mul.wide.s32 	%rd22, %r12, 4;
	add.s64 	%rd23, %rd4, %rd22;
	ld.global.f32 	%f14, [%rd23];
	mul.wide.s32 	%rd24, %r11, 4;
	add.s64 	%rd25, %rd5, %rd24;
	ld.global.f32 	%f15, [%rd25];
	mul.f32 	%f16, %f14, %f15;
	mul.wide.s32 	%rd26, %r10, 4;
	add.s64 	%rd27, %rd6, %rd26;
	ld.global.f32 	%f17, [%rd27];
	mul.f32 	%f4, %f16, %f17;
	setp.le.f32 	%p3, %f4, 0f2EDBE6FF;
	@%p3 bra 	$L__BB4_5;
	div.rn.f32 	%f18, %f3, %f2;
	mul.f32 	%f19, %f18, 0fBFB8AA3B;
	ex2.approx.f32 	%f20, %f19;
	mul.f32 	%f21, %f1, %f20;
	mul.f32 	%f22, %f3, %f4;
	div.rn.f32 	%f23, %f21, %f22;
	mul.wide.s32 	%rd28, %r31, 8;
	add.s64 	%rd29, %rd7, %rd28;
	ld.global.v2.f32 	{%f24, %f25}, [%rd29];
	cvt.f64.f32 	%fd7, %f24;
	cvt.f64.f32 	%fd8, %f25;
	cvt.f64.f32 	%fd9, %f23;
	mul.f64 	%fd10, %fd7, %fd9;
	mul.f64 	%fd11, %fd9, %fd8;
	mul.f64 	%fd12, %fd11, %fd8;
	fma.rn.f64 	%fd13, %fd10, %fd7, %fd12;
	fma.rn.f64 	%fd18, %fd13, 0d3FE0000000000000, %fd18;
$L__BB4_5:
	add.s32 	%r31, %r31, %r8;
	setp.lt.s32 	%p4, %r31, %r3;
	@%p4 bra 	$L__BB4_2;
$L__BB4_6:
	shl.b32 	%r27, %r1, 3;
	mov.u32 	%r28, _ZZ20energy_half_spectrumE4ssum;
	add.s32 	%r14, %r28, %r27;
	st.shared.f64 	[%r14], %fd18;
	bar.sync 	0;
	setp.lt.u32 	%p5, %r32, 2;
	@%p5 bra 	$L__BB4_10;
$L__BB4_7:
	shr.u32 	%r16, %r32, 1;
	setp.ge.u32 	%p6, %r1, %r16;
	@%p6 bra 	$L__BB4_9;
	shl.b32 	%r29, %r16, 3;
	add.s32 	%r30, %r14, %r29;
	ld.shared.f64 	%fd14, [%r30];
	ld.shared.f64 	%fd15, [%r14];
	add.f64 	%fd16, %fd14, %fd15;
	st.shared.f64 	[%r14], %fd16;
$L__BB4_9:
	bar.sync 	0;
	setp.gt.u32 	%p7, %r32, 3;
	mov.u32 	%r32, %r16;
	@%p7 bra 	$L__BB4_7;
$L__BB4_10:
	setp.ne.s32 	%p8, %r1, 0;
	@%p8 bra 	$L__BB4_12;
	ld.shared.f64 	%fd17, [_ZZ20energy_half_spectrumE4ssum];
	cvta.to.global.u64 	%rd30, %rd15;
	mul.wide.u32 	%rd31, %r4, 8;
	add.s64 	%rd32, %rd30, %rd31;
	st.global.f64 	[%rd32], %fd17;
$L__BB4_12:
	ret;

}


// ===== COMPILED SASS (sm_100) =====

	.target	sm_100

	.elftype	@"ET_EXEC"


//--------------------- .note.nv.tkinfo           --------------------------
	.section	.note.nv.tkinfo,"",@"SHT_NOTE"
	.sectionflags	@"SHF_NOTE_NV_TKINFO"
	.tkinfo
        /*0018*/ 	.word	0x00000002
        /*0030*/ 	.string	""
        /*0030*/ 	.string	"ptxas"
        /*0030*/ 	.string	"Cuda compilation tools, release 13.0, V13.0.88"
        /*0030*/ 	.string	"Build cuda_13.0.r13.0/compiler.36424714_0"
        /*0030*/ 	.string	"-arch sm_100 -m 64 "



//--------------------- .note.nv.cuinfo           --------------------------
	.section	.note.nv.cuinfo,"",@"SHT_NOTE"
	.sectionflags	@"SHF_NOTE_NV_CUINFO"
        /*0018*/ 	.short	0x0002
        /*001a*/ 	.short	0x0064
        /*001c*/ 	.short	0x0082
	.zero		2


//--------------------- .nv.info                  --------------------------
	.section	.nv.info,"",@"SHT_CUDA_INFO"
	.align	4


	//----- nvinfo : EIATTR_REGCOUNT
	.align		4
        /*0000*/ 	.byte	0x04, 0x2f
        /*0002*/ 	.short	(.L_1 - .L_0)
	.align		4
.L_0:
        /*0004*/ 	.word	index@(spread_charges)
        /*0008*/ 	.word	0x00000030


	//----- nvinfo : EIATTR_FRAME_SIZE
	.align		4
.L_1:
        /*000c*/ 	.byte	0x04, 0x11
        /*000e*/ 	.short	(.L_3 - .L_2)
	.align		4
.L_2:
        /*0010*/ 	.word	index@($__internal_4_$__cuda_sm3x_div_rn_noftz_f32_slowpath)
        /*0014*/ 	.word	0x00000000


	//----- nvinfo : EIATTR_FRAME_SIZE
	.align		4
.L_3:
        /*0018*/ 	.byte	0x04, 0x11
        /*001a*/ 	.short	(.L_5 - .L_4)
	.align		4
.L_4:
        /*001c*/ 	.word	index@(spread_charges)
        /*0020*/ 	.word	0x00000000


	//----- nvinfo : EIATTR_REGCOUNT
	.align		4
.L_5:
        /*0024*/ 	.byte	0x04, 0x2f
        /*0026*/ 	.short	(.L_7 - .L_6)
	.align		4
.L_6:
        /*0028*/ 	.word	index@(apply_ghat_and_grad)
        /*002c*/ 	.word	0x00000017


	//----- nvinfo : EIATTR_FRAME_SIZE
	.align		4
.L_7:
        /*0030*/ 	.byte	0x04, 0x11
        /*0032*/ 	.short	(.L_9 - .L_8)
	.align		4
.L_8:
        /*0034*/ 	.word	index@($__internal_3_$__cuda_sm3x_div_rn_noftz_f32_slowpath)
        /*0038*/ 	.word	0x00000000


	//----- nvinfo : EIATTR_FRAME_SIZE
	.align		4
.L_9:
        /*003c*/ 	.byte	0x04, 0x11
        /*003e*/ 	.short	(.L_11 - .L_10)
	.align		4
.L_10:
        /*0040*/ 	.word	index@(apply_ghat_and_grad)
        /*0044*/ 	.word	0x00000000


	//----- nvinfo : EIATTR_REGCOUNT
	.align		4
.L_11:
        /*0048*/ 	.byte	0x04, 0x2f
        /*004a*/ 	.short	(.L_13 - .L_12)
	.align		4
.L_12:
        /*004c*/ 	.word	index@(apply_ghat_and_compute_potential)
        /*0050*/ 	.word	0x0000001c


	//----- nvinfo : EIATTR_FRAME_SIZE
	.align		4
.L_13:
        /*0054*/ 	.byte	0x04, 0x11
        /*0056*/ 	.short	(.L_15 - .L_14)
	.align		4
.L_14:
        /*0058*/ 	.word	index@($__internal_2_$__cuda_sm3x_div_rn_noftz_f32_slowpath)
        /*005c*/ 	.word	0x00000000


	//----- nvinfo : EIATTR_FRAME_SIZE
	.align		4
.L_15:
        /*0060*/ 	.byte	0x04, 0x11
        /*0062*/ 	.short	(.L_17 - .L_16)
	.align		4
.L_16:
        /*0064*/ 	.word	index@(apply_ghat_and_compute_potential)
        /*0068*/ 	.word	0x00000000


	//----- nvinfo : EIATTR_REGCOUNT
	.align		4
.L_17:
        /*006c*/ 	.byte	0x04, 0x2f
        /*006e*/ 	.short	(.L_19 - .L_18)
	.align		4
.L_18:
        /*0070*/ 	.word	index@(gather_forces_to_atoms)
        /*0074*/ 	.word	0x00000028


	//----- nvinfo : EIATTR_FRAME_SIZE
	.align		4
.L_19:
        /*0078*/ 	.byte	0x04, 0x11
        /*007a*/ 	.short	(.L_21 - .L_20)
	.align		4
.L_20:
        /*007c*/ 	.word	index@($__internal_1_$__cuda_sm3x_div_rn_noftz_f32_slowpath)
        /*0080*/ 	.word	0x00000010


	//----- nvinfo : EIATTR_FRAME_SIZE
	.align		4
.L_21:
        /*0084*/ 	.byte	0x04, 0x11
        /*0086*/ 	.short	(.L_23 - .L_22)
	.align		4
.L_22:
        /*0088*/ 	.word	index@(gather_forces_to_atoms)
        /*008c*/ 	.word	0x00000010


	//----- nvinfo : EIATTR_REGCOUNT
	.align		4
.L_23:
        /*0090*/ 	.byte	0x04, 0x2f
        /*0092*/ 	.short	(.L_25 - .L_24)
	.align		4
.L_24:
        /*0094*/ 	.word	index@(energy_half_spectrum)
        /*0098*/ 	.word	0x00000020


	//----- nvinfo : EIATTR_FRAME_SIZE
	.align		4
.L_25:
        /*009c*/ 	.byte	0x04, 0x11
        /*009e*/ 	.short	(.L_27 - .L_26)
	.align		4
.L_26:
        /*00a0*/ 	.word	index@($__internal_0_$__cuda_sm3x_div_rn_noftz_f32_slowpath)
        /*00a4*/ 	.word	0x00000000


	//----- nvinfo : EIATTR_FRAME_SIZE
	.align		4
.L_27:
        /*00a8*/ 	.byte	0x04, 0x11
        /*00aa*/ 	.short	(.L_29 - .L_28)
	.align		4
.L_28:
        /*00ac*/ 	.word	index@(energy_half_spectrum)
        /*00b0*/ 	.word	0x00000000


	//----- nvinfo : EIATTR_MIN_STACK_SIZE
	.align		4
.L_29:
        /*00b4*/ 	.byte	0x04, 0x12
        /*00b6*/ 	.short	(.L_31 - .L_30)
	.align		4
.L_30:
        /*00b8*/ 	.word	index@(energy_half_spectrum)
        /*00bc*/ 	.word	0x00000000


	//----- nvinfo : EIATTR_MIN_STACK_SIZE
	.align		4
.L_31:
        /*00c0*/ 	.byte	0x04, 0x12
        /*00c2*/ 	.short	(.L_33 - .L_32)
	.align		4
.L_32:
        /*00c4*/ 	.word	index@(gather_forces_to_atoms)
        /*00c8*/ 	.word	0x00000010


	//----- nvinfo : EIATTR_MIN_STACK_SIZE
	.align		4
.L_33:
        /*00cc*/ 	.byte	0x04, 0x12
        /*00ce*/ 	.short	(.L_35 - .L_34)
	.align		4
.L_34:
        /*00d0*/ 	.word	index@(apply_ghat_and_compute_potential)
        /*00d4*/ 	.word	0x00000000


	//----- nvinfo : EIATTR_MIN_STACK_SIZE
	.align		4
.L_35:
        /*00d8*/ 	.byte	0x04, 0x12
        /*00da*/ 	.short	(.L_37 - .L_36)
	.align		4
.L_36:
        /*00dc*/ 	.word	index@(apply_ghat_and_grad)
        /*00e0*/ 	.word	0x00000000


	//----- nvinfo : EIATTR_MIN_STACK_SIZE
	.align		4
.L_37:
        /*00e4*/ 	.byte	0x04, 0x12
        /*00e6*/ 	.short	(.L_39 - .L_38)
	.align		4
.L_38:
        /*00e8*/ 	.word	index@(spread_charges)
        /*00ec*/ 	.word	0x00000000
.L_39:


//--------------------- .nv.compat                --------------------------
	.section	.nv.compat,"",@"SHT_CUDA_COMPAT_INFO"
	.align	4
        /*0000*/ 	.byte	0x02, 0x09, 0x00, 0x00, 0x02, 0x02, 0x01, 0x00, 0x02, 0x05, 0x05, 0x00, 0x03, 0x07, 0x01, 0x01
        /*0010*/ 	.byte	0x02, 0x03, 0x00, 0x00, 0x02, 0x06, 0x01, 0x00, 0x04, 0x0b, 0x08, 0x00, 0x01, 0x00, 0x00, 0x00
        /*0020*/ 	.byte	0x00, 0x00, 0x00, 0x00


//--------------------- .nv.info.energy_half_spectrum --------------------------
	.section	.nv.info.energy_half_spectrum,"",@"SHT_CUDA_INFO"
	.sectionflags	@""
	.align	4


	//----- nvinfo : EIATTR_CUDA_API_VERSION
	.align		4
        /*0000*/ 	.byte	0x04, 0x37
        /*0002*/ 	.short	(.L_41 - .L_40)
.L_40:
        /*0004*/ 	.word	0x00000082


	//----- nvinfo : EIATTR_KPARAM_INFO
	.align		4
.L_41:
        /*0008*/ 	.byte	0x04, 0x17
        /*000a*/ 	.short	(.L_43 - .L_42)
.L_42:
        /*000c*/ 	.word	0x00000000
        /*0010*/ 	.short	0x000c
        /*0012*/ 	.short	0x0050
        /*0014*/ 	.byte	0x00, 0xf5, 0x21, 0x00


	//----- nvinfo : EIATTR_KPARAM_INFO
	.align		4
.L_43:
        /*0018*/ 	.byte	0x04, 0x17
        /*001a*/ 	.short	(.L_45 - .L_44)
.L_44:
        /*001c*/ 	.word	0x00000000
        /*0020*/ 	.short	0x000b
        /*0022*/ 	.short	0x0048
        /*0024*/ 	.byte	0x00, 0xf0, 0x11, 0x00


	//----- nvinfo : EIATTR_KPARAM_INFO
	.align		4
.L_45:
        /*0028*/ 	.byte	0x04, 0x17
        /*002a*/ 	.short	(.L_47 - .L_46)
.L_46:
        /*002c*/ 	.word	0x00000000
        /*0030*/ 	.short	0x000a
        /*0032*/ 	.short	0x0044
        /*0034*/ 	.byte	0x00, 0xf0, 0x11, 0x00


	//----- nvinfo : EIATTR_KPARAM_INFO
	.align		4
.L_47:
        /*0038*/ 	.byte	0x04, 0x17
        /*003a*/ 	.short	(.L_49 - .L_48)
.L_48:
        /*003c*/ 	.word	0x00000000
        /*0040*/ 	.short	0x0009
        /*0042*/ 	.short	0x0040
        /*0044*/ 	.byte	0x00, 0xf0, 0x11, 0x00


	//----- nvinfo : EIATTR_KPARAM_INFO
	.align		4
.L_49:
        /*0048*/ 	.byte	0x04, 0x17
        /*004a*/ 	.short	(.L_51 - .L_50)
.L_50:
        /*004c*/ 	.word	0x00000000
        /*0050*/ 	.short	0x0008
        /*0052*/ 	.short	0x003c
        /*0054*/ 	.byte	0x00, 0xf0, 0x11, 0x00


	//----- nvinfo : EIATTR_KPARAM_INFO
	.align		4
.L_51:
        /*0058*/ 	.byte	0x04, 0x17
        /*005a*/ 	.short	(.L_53 - .L_52)
.L_52:
        /*005c*/ 	.word	0x00000000
        /*0060*/ 	.short	0x0007
        /*0062*/ 	.short	0x0038
        /*0064*/ 	.byte	0x00, 0xf0, 0x11, 0x00


	//----- nvinfo : EIATTR_KPARAM_INFO
	.align		4
.L_53:
        /*0068*/ 	.byte	0x04, 0x17
        /*006a*/ 	.short	(.L_55 - .L_54)
.L_54:
        /*006c*/ 	.word	0x00000000
        /*0070*/ 	.short	0x0006
        /*0072*/ 	.short	0x0030
        /*0074*/ 	.byte	0x00, 0xf5, 0x21, 0x00


	//----- nvinfo : EIATTR_KPARAM_INFO
	.align		4
.L_55:
        /*0078*/ 	.byte	0x04, 0x17
        /*007a*/ 	.short	(.L_57 - .L_56)
.L_56:
        /*007c*/ 	.word	0x00000000
        /*0080*/ 	.short	0x0005
        /*0082*/ 	.short	0x0028
        /*0084*/ 	.byte	0x00, 0xf5, 0x21, 0x00


	//----- nvinfo : EIATTR_KPARAM_INFO
	.align		4
.L_57:
        /*0088*/ 	.byte	0x04, 0x17
        /*008a*/ 	.short	(.L_59 - .L_58)
.L_58:
        /*008c*/ 	.word	0x00000000
        /*0090*/ 	.short	0x0004
        /*0092*/ 	.short	0x0020
        /*0094*/ 	.byte	0x00, 0xf5, 0x21, 0x00


	//----- nvinfo : EIATTR_KPARAM_INFO
	.align		4
.L_59:
        /*0098*/ 	.byte	0x04, 0x17
        /*009a*/ 	.short	(.L_61 - .L_60)
.L_60:
        /*009c*/ 	.word	0x00000000
        /*00a0*/ 	.short	0x0003
        /*00a2*/ 	.short	0x0018
        /*00a4*/ 	.byte	0x00, 0xf5, 0x21, 0x00


	//----- nvinfo : EIATTR_KPARAM_INFO
	.align		4
.L_61:
        /*00a8*/ 	.byte	0x04, 0x17
        /*00aa*/ 	.short	(.L_63 - .L_62)
.L_62:
        /*00ac*/ 	.word	0x00000000
        /*00b0*/ 	.short	0x0002
        /*00b2*/ 	.short	0x0010
        /*00b4*/ 	.byte	0x00, 0xf5, 0x21, 0x00


	//----- nvinfo : EIATTR_KPARAM_INFO
	.align		4
.L_63:
        /*00b8*/ 	.byte	0x04, 0x17
        /*00ba*/ 	.short	(.L_65 - .L_64)
.L_64:
        /*00bc*/ 	.word	0x00000000
        /*00c0*/ 	.short	0x0001
        /*00c2*/ 	.short	0x0008
        /*00c4*/ 	.byte	0x00, 0xf5, 0x21, 0x00


	//----- nvinfo : EIATTR_KPARAM_INFO
	.align		4
.L_65:
        /*00c8*/ 	.byte	0x04, 0x17
        /*00ca*/ 	.short	(.L_67 - .L_66)
.L_66:
        /*00cc*/ 	.word	0x00000000
        /*00d0*/ 	.short	0x0000
        /*00d2*/ 	.short	0x0000
        /*00d4*/ 	.byte	0x00, 0xf5, 0x21, 0x00


	//----- nvinfo : EIATTR_SPARSE_MMA_MASK
	.align		4
.L_67:
        /*00d8*/ 	.byte	0x03, 0x50
        /*00da*/ 	.short	0x0000


	//----- nvinfo : EIATTR_MAXREG_COUNT
	.align		4
        /*00dc*/ 	.byte	0x03, 0x1b
        /*00de*/ 	.short	0x00ff


	//----- nvinfo : EIATTR_NUM_BARRIERS
	.align		4
        /*00e0*/ 	.byte	0x02, 0x4c
        /*00e2*/ 	.byte	0x01
	.zero		1


	//----- nvinfo : EIATTR_MERCURY_ISA_VERSION
	.align		4
        /*00e4*/ 	.byte	0x03, 0x5f
        /*00e6*/ 	.short	0x0101


	//----- nvinfo : EIATTR_VRC_CTA_INIT_COUNT
	.align		4
        /*00e8*/ 	.byte	0x02, 0x4a
	.zero		1
	.zero		1


	//----- nvinfo : EIATTR_EXIT_INSTR_OFFSETS
	.align		4
        /*00ec*/ 	.byte	0x04, 0x1c
        /*00ee*/ 	.short	(.L_69 - .L_68)


	//   ....[0]....
.L_68:
        /*00f0*/ 	.word	0x00000d70


	//   ....[1]....
        /*00f4*/ 	.word	0x00000df0


	//----- nvinfo : EIATTR_CRS_STACK_SIZE
	.align		4
.L_69:
        /*00f8*/ 	.byte	0x04, 0x1e
        /*00fa*/ 	.short	(.L_71 - .L_70)
.L_70:
        /*00fc*/ 	.word	0x00000000


	//----- nvinfo : EIATTR_CBANK_PARAM_SIZE
	.align		4
.L_71:
        /*0100*/ 	.byte	0x03, 0x19
        /*0102*/ 	.short	0x0058


	//----- nvinfo : EIATTR_PARAM_CBANK
	.align		4
        /*0104*/ 	.byte	0x04, 0x0a
        /*0106*/ 	.short	(.L_73 - .L_72)
	.align		4
.L_72:
        /*0108*/ 	.word	index@(.nv.constant0.energy_half_spectrum)
        /*010c*/ 	.short	0x0380
        /*010e*/ 	.short	0x0058


	//----- nvinfo : EIATTR_SW_WAR
	.align		4
.L_73:
        /*0110*/ 	.byte	0x04, 0x36
        /*0112*/ 	.short	(.L_75 - .L_74)
.L_74:
        /*0114*/ 	.word	0x00000008
.L_75:


//--------------------- .nv.info.gather_forces_to_atoms --------------------------
	.section	.nv.info.gather_forces_to_atoms,"",@"SHT_CUDA_INFO"
	.sectionflags	@""
	.align	4


	//----- nvinfo : EIATTR_CUDA_API_VERSION
	.align		4
        /*0000*/ 	.byte	0x04, 0x37
        /*0002*/ 	.short	(.L_77 - .L_76)
.L_76:
        /*0004*/ 	.word	0x00000082


	//----- nvinfo : EIATTR_KPARAM_INFO
	.align		4
.L_77:
        /*0008*/ 	.byte	0x04, 0x17
        /*000a*/ 	.short	(.L_79 - .L_78)
.L_78:
        /*000c*/ 	.word	0x00000000
        /*0010*/ 	.short	0x000c
        /*0012*/ 	.short	0x0048
        /*0014*/ 	.byte	0x00, 0xf0, 0x11, 0x00


	//----- nvinfo : EIATTR_KPARAM_INFO
	.align		4
.L_79:
        /*0018*/ 	.byte	0x04, 0x17
        /*001a*/ 	.short	(.L_81 - .L_80)
.L_80:
        /*001c*/ 	.word	0x00000000
        /*0020*/ 	.short	0x000b
        /*0022*/ 	.short	0x0044
        /*0024*/ 	.byte	0x00, 0xf0, 0x11, 0x00


	//----- nvinfo : EIATTR_KPARAM_INFO
	.align		4
.L_81:
        /*0028*/ 	.byte	0x04, 0x17
        /*002a*/ 	.short	(.L_83 - .L_82)
.L_82:
        /*002c*/ 	.word	0x00000000
        /*0030*/ 	.short	0x000a
        /*0032*/ 	.short	0x0040
        /*0034*/ 	.byte	0x00, 0xf0, 0x11, 0x00


	//----- nvinfo : EIATTR_KPARAM_INFO
	.align		4
.L_83:
        /*0038*/ 	.byte	0x04, 0x17
        /*003a*/ 	.short	(.L_85 - .L_84)
.L_84:
        /*003c*/ 	.word	0x00000000
        /*0040*/ 	.short	0x0009
        /*0042*/ 	.short	0x003c
        /*0044*/ 	.byte	0x00, 0xf0, 0x11, 0x00


	//----- nvinfo : EIATTR_KPARAM_INFO
	.align		4
.L_85:
        /*0048*/ 	.byte	0x04, 0x17
        /*004a*/ 	.short	(.L_87 - .L_86)
.L_86:
        /*004c*/ 	.word	0x00000000
        /*0050*/ 	.short	0x0008
        /*0052*/ 	.short	0x0038
        /*0054*/ 	.byte	0x00, 0xf0, 0x11, 0x00


	//----- nvinfo : EIATTR_KPARAM_INFO
	.align		4
.L_87:
        /*0058*/ 	.byte	0x04, 0x17
        /*005a*/ 	.short	(.L_89 - .L_88)
.L_88:
        /*005c*/ 	.word	0x00000000
        /*0060*/ 	.short	0x0007
        /*0062*/ 	.short	0x0034
        /*0064*/ 	.byte	0x00, 0xf0, 0x11, 0x00


	//----- nvinfo : EIATTR_KPARAM_INFO
	.align		4
.L_89:
        /*0068*/ 	.byte	0x04, 0x17
        /*006a*/ 	.short	(.L_91 - .L_90)
.L_90:
        /*006c*/ 	.word	0x00000000
        /*0070*/ 	.short	0x0006
        /*0072*/ 	.short	0x0030
        /*0074*/ 	.byte	0x00, 0xf0, 0x11, 0x00


	//----- nvinfo : EIATTR_KPARAM_INFO
	.align		4
.L_91:
        /*0078*/ 	.byte	0x04, 0x17
        /*007a*/ 	.short	(.L_93 - .L_92)
.L_92:
        /*007c*/ 	.word	0x00000000
        /*0080*/ 	.short	0x0005
        /*0082*/ 	.short	0x0028
        /*0084*/ 	.byte	0x00, 0xf5, 0x21, 0x00


	//----- nvinfo : EIATTR_KPARAM_INFO
	.align		4
.L_93:
        /*0088*/ 	.byte	0x04, 0x17
        /*008a*/ 	.short	(.L_95 - .L_94)
.L_94:
        /*008c*/ 	.word	0x00000000
        /*0090*/ 	.short	0x0004
        /*0092*/ 	.short	0x0020
        /*0094*/ 	.byte	0x00, 0xf5, 0x21, 0x00


	//----- nvinfo : EIATTR_KPARAM_INFO
	.align		4
.L_95:
        /*0098*/ 	.byte	0x04, 0x17
        /*009a*/ 	.short	(.L_97 - .L_96)
.L_96:
        /*009c*/ 	.word	0x00000000
        /*00a0*/ 	.short	0x0003
        /*00a2*/ 	.short	0x0018
        /*00a4*/ 	.byte	0x00, 0xf5, 0x21, 0x00


	//----- nvinfo : EIATTR_KPARAM_INFO
	.align		4
.L_97:
        /*00a8*/ 	.byte	0x04, 0x17
        /*00aa*/ 	.short	(.L_99 - .L_98)
.L_98:
        /*00ac*/ 	.word	0x00000000
        /*00b0*/ 	.short	0x0002
        /*00b2*/ 	.short	0x0010
        /*00b4*/ 	.byte	0x00, 0xf5, 0x21, 0x00


	//----- nvinfo : EIATTR_KPARAM_INFO
	.align		4
.L_99:
        /*00b8*/ 	.byte	0x04, 0x17
        /*00ba*/ 	.short	(.L_101 - .L_100)
.L_100:
        /*00bc*/ 	.word	0x00000000
        /*00c0*/ 	.short	0x0001
        /*00c2*/ 	.short	0x0008
        /*00c4*/ 	.byte	0x00, 0xf5, 0x21, 0x00


	//----- nvinfo : EIATTR_KPARAM_INFO
	.align		4
.L_101:
        /*00c8*/ 	.byte	0x04, 0x17
        /*00ca*/ 	.short	(.L_103 - .L_102)
.L_102:
        /*00cc*/ 	.word	0x00000000
        /*00d0*/ 	.short	0x0000
        /*00d2*/ 	.short	0x0000
        /*00d4*/ 	.byte	0x00, 0xf5, 0x21, 0x00


	//----- nvinfo : EIATTR_SPARSE_MMA_MASK
	.align		4
.L_103:
        /*00d8*/ 	.byte	0x03, 0x50
        /*00da*/ 	.short	0x0000


	//----- nvinfo : EIATTR_MAXREG_COUNT
	.align		4
        /*00dc*/ 	.byte	0x03, 0x1b
        /*00de*/ 	.short	0x00ff


	//----- nvinfo : EIATTR_MERCURY_ISA_VERSION
	.align		4
        /*00e0*/ 	.byte	0x03, 0x5f
        /*00e2*/ 	.short	0x0101


	//----- nvinfo : EIATTR_VRC_CTA_INIT_COUNT
	.align		4
        /*00e4*/ 	.byte	0x02, 0x4a
	.zero		1
	.zero		1


	//----- nvinfo : EIATTR_EXIT_INSTR_OFFSETS
	.align		4
        /*00e8*/ 	.byte	0x04, 0x1c
        /*00ea*/ 	.short	(.L_105 - .L_104)


	//   ....[0]....
.L_104:
        /*00ec*/ 	.word	0x00000090


	//   ....[1]....
        /*00f0*/ 	.word	0x00003250


	//----- nvinfo : EIATTR_CRS_STACK_SIZE
	.align		4
.L_105:
        /*00f4*/ 	.byte	0x04, 0x1e
        /*00f6*/ 	.short	(.L_107 - .L_106)
.L_106:
        /*00f8*/ 	.word	0x00000000


	//----- nvinfo : EIATTR_CBANK_PARAM_SIZE
	.align		4
.L_107:
        /*00fc*/ 	.byte	0x03, 0x19
        /*00fe*/ 	.short	0x004c


	//----- nvinfo : EIATTR_PARAM_CBANK
	.align		4
        /*0100*/ 	.byte	0x04, 0x0a
        /*0102*/ 	.short	(.L_109 - .L_108)
	.align		4
.L_108:
        /*0104*/ 	.word	index@(.nv.constant0.gather_forces_to_atoms)
        /*0108*/ 	.short	0x0380
        /*010a*/ 	.short	0x004c


	//----- nvinfo : EIATTR_SW_WAR
	.align		4
.L_109:
        /*010c*/ 	.byte	0x04, 0x36
        /*010e*/ 	.short	(.L_111 - .L_110)
.L_110:
        /*0110*/ 	.word	0x00000008
.L_111:


//--------------------- .nv.info.apply_ghat_and_compute_potential --------------------------
	.section	.nv.info.apply_ghat_and_compute_potential,"",@"SHT_CUDA_INFO"
	.sectionflags	@""
	.align	4


	//----- nvinfo : EIATTR_CUDA_API_VERSION
	.align		4
        /*0000*/ 	.byte	0x04, 0x37
        /*0002*/ 	.short	(.L_113 - .L_112)
.L_112:
        /*0004*/ 	.word	0x00000082


	//----- nvinfo : EIATTR_KPARAM_INFO
	.align		4
.L_113:
        /*0008*/ 	.byte	0x04, 0x17
        /*000a*/ 	.short	(.L_115 - .L_114)
.L_114:
        /*000c*/ 	.word	0x00000000
        /*0010*/ 	.short	0x000d
        /*0012*/ 	.short	0x0058
        /*0014*/ 	.byte	0x00, 0xf5, 0x21, 0x00


	//----- nvinfo : EIATTR_KPARAM_INFO
	.align		4
.L_115:
        /*0018*/ 	.byte	0x04, 0x17
        /*001a*/ 	.short	(.L_117 - .L_116)
.L_116:
        /*001c*/ 	.word	0x00000000
        /*0020*/ 	.short	0x000c
        /*0022*/ 	.short	0x0050
        /*0024*/ 	.byte	0x00, 0xf0, 0x11, 0x00


	//----- nvinfo : EIATTR_KPARAM_INFO
	.align		4
.L_117:
        /*0028*/ 	.byte	0x04, 0x17
        /*002a*/ 	.short	(.L_119 - .L_118)
.L_118:
        /*002c*/ 	.word	0x00000000
        /*0030*/ 	.short	0x000b
        /*0032*/ 	.short	0x004c
        /*0034*/ 	.byte	0x00, 0xf0, 0x11, 0x00


	//----- nvinfo : EIATTR_KPARAM_INFO
	.align		4
.L_119:
        /*0038*/ 	.byte	0x04, 0x17
        /*003a*/ 	.short	(.L_121 - .L_120)
.L_120:
        /*003c*/ 	.word	0x00000000
        /*0040*/ 	.short	0x000a
        /*0042*/ 	.short	0x0048
        /*0044*/ 	.byte	0x00, 0xf0, 0x11, 0x00


	//----- nvinfo : EIATTR_KPARAM_INFO
	.align		4
.L_121:
        /*0048*/ 	.byte	0x04, 0x17
        /*004a*/ 	.short	(.L_123 - .L_122)
.L_122:
        /*004c*/ 	.word	0x00000000
        /*0050*/ 	.short	0x0009
        /*0052*/ 	.short	0x0044
        /*0054*/ 	.byte	0x00, 0xf0, 0x11, 0x00


	//----- nvinfo : EIATTR_KPARAM_INFO
	.align		4
.L_123:
        /*0058*/ 	.byte	0x04, 0x17
        /*005a*/ 	.short	(.L_125 - .L_124)
.L_124:
        /*005c*/ 	.word	0x00000000
        /*0060*/ 	.short	0x0008
        /*0062*/ 	.short	0x0040
        /*0064*/ 	.byte	0x00, 0xf0, 0x11, 0x00


	//----- nvinfo : EIATTR_KPARAM_INFO
	.align		4
.L_125:
        /*0068*/ 	.byte	0x04, 0x17
        /*006a*/ 	.short	(.L_127 - .L_126)
.L_126:
        /*006c*/ 	.word	0x00000000
        /*0070*/ 	.short	0x0007
        /*0072*/ 	.short	0x0038
        /*0074*/ 	.byte	0x00, 0xf5, 0x21, 0x00


	//----- nvinfo : EIATTR_KPARAM_INFO
	.align		4
.L_127:
        /*0078*/ 	.byte	0x04, 0x17
        /*007a*/ 	.short	(.L_129 - .L_128)
.L_128:
        /*007c*/ 	.word	0x00000000
        /*0080*/ 	.short	0x0006
        /*0082*/ 	.short	0x0030
        /*0084*/ 	.byte	0x00, 0xf5, 0x21, 0x00


	//----- nvinfo : EIATTR_KPARAM_INFO
	.align		4
.L_129:
        /*0088*/ 	.byte	0x04, 0x17
        /*008a*/ 	.short	(.L_131 - .L_130)
.L_130:
        /*008c*/ 	.word	0x00000000
        /*0090*/ 	.short	0x0005
        /*0092*/ 	.short	0x0028
        /*0094*/ 	.byte	0x00, 0xf5, 0x21, 0x00


	//----- nvinfo : EIATTR_KPARAM_INFO
	.align		4
.L_131:
        /*0098*/ 	.byte	0x04, 0x17
        /*009a*/ 	.short	(.L_133 - .L_132)
.L_132:
        /*009c*/ 	.word	0x00000000
        /*00a0*/ 	.short	0x0004
        /*00a2*/ 	.short	0x0020
        /*00a4*/ 	.byte	0x00, 0xf5, 0x21, 0x00


	//----- nvinfo : EIATTR_KPARAM_INFO
	.align		4
.L_133:
        /*00a8*/ 	.byte	0x04, 0x17
        /*00aa*/ 	.short	(.L_135 - .L_134)
.L_134:
        /*00ac*/ 	.word	0x00000000
        /*00b0*/ 	.short	0x0003
        /*00b2*/ 	.short	0x0018
        /*00b4*/ 	.byte	0x00, 0xf5, 0x21, 0x00


	//----- nvinfo : EIATTR_KPARAM_INFO
	.align		4
.L_135:
        /*00b8*/ 	.byte	0x04, 0x17
        /*00ba*/ 	.short	(.L_137 - .L_136)
.L_136:
        /*00bc*/ 	.word	0x00000000
        /*00c0*/ 	.short	0x0002
        /*00c2*/ 	.short	0x0010
        /*00c4*/ 	.byte	0x00, 0xf5, 0x21, 0x00


	//----- nvinfo : EIATTR_KPARAM_INFO
	.align		4
.L_137:
        /*00c8*/ 	.byte	0x04, 0x17
        /*00ca*/ 	.short	(.L_139 - .L_138)
.L_138:
        /*00cc*/ 	.word	0x00000000
        /*00d0*/ 	.short	0x0001
        /*00d2*/ 	.short	0x0008
        /*00d4*/ 	.byte	0x00, 0xf5, 0x21, 0x00


	//----- nvinfo : EIATTR_KPARAM_INFO
	.align		4
.L_139:
        /*00d8*/ 	.byte	0x04, 0x17
        /*00da*/ 	.short	(.L_141 - .L_140)
.L_140:
        /*00dc*/ 	.word	0x00000000
        /*00e0*/ 	.short	0x0000
        /*00e2*/ 	.short	0x0000
        /*00e4*/ 	.byte	0x00, 0xf5, 0x21, 0x00


	//----- nvinfo : EIATTR_SPARSE_MMA_MASK
	.align		4
.L_141:
        /*00e8*/ 	.byte	0x03, 0x50
        /*00ea*/ 	.short	0x0000


	//----- nvinfo : EIATTR_MAXREG_COUNT
	.align		4
        /*00ec*/ 	.byte	0x03, 0x1b
        /*00ee*/ 	.short	0x00ff


	//----- nvinfo : EIATTR_MERCURY_ISA_VERSION
	.align		4
        /*00f0*/ 	.byte	0x03, 0x5f
        /*00f2*/ 	.short	0x0101


	//----- nvinfo : EIATTR_VRC_CTA_INIT_COUNT
	.align		4
        /*00f4*/ 	.byte	0x02, 0x4a
	.zero		1
	.zero		1


	//----- nvinfo : EIATTR_EXIT_INSTR_OFFSETS
	.align		4
        /*00f8*/ 	.byte	0x04, 0x1c
        /*00fa*/ 	.short	(.L_143 - .L_142)


	//   ....[0]....
.L_142:
        /*00fc*/ 	.word	0x000000c0


	//   ....[1]....
        /*0100*/ 	.word	0x00000790


	//   ....[2]....
        /*0104*/ 	.word	0x000007d0


	//   ....[3]....
        /*0108*/ 	.word	0x00000de0


	//   ....[4]....
        /*010c*/ 	.word	0x00000e90


	//----- nvinfo : EIATTR_CRS_STACK_SIZE
	.align		4
.L_143:
        /*0110*/ 	.byte	0x04, 0x1e
        /*0112*/ 	.short	(.L_145 - .L_144)
.L_144:
        /*0114*/ 	.word	0x00000000


	//----- nvinfo : EIATTR_CBANK_PARAM_SIZE
	.align		4
.L_145:
        /*0118*/ 	.byte	0x03, 0x19
        /*011a*/ 	.short	0x0060


	//----- nvinfo : EIATTR_PARAM_CBANK
	.align		4
        /*011c*/ 	.byte	0x04, 0x0a
        /*011e*/ 	.short	(.L_147 - .L_146)
	.align		4
.L_146:
        /*0120*/ 	.word	index@(.nv.constant0.apply_ghat_and_compute_potential)
        /*0124*/ 	.short	0x0380
        /*0126*/ 	.short	0x0060


	//----- nvinfo : EIATTR_SW_WAR
	.align		4
.L_147:
        /*0128*/ 	.byte	0x04, 0x36
        /*012a*/ 	.short	(.L_149 - .L_148)
.L_148:
        /*012c*/ 	.word	0x00000008
.L_149:


//--------------------- .nv.info.apply_ghat_and_grad --------------------------
	.section	.nv.info.apply_ghat_and_grad,"",@"SHT_CUDA_INFO"
	.sectionflags	@""
	.align	4


	//----- nvinfo : EIATTR_CUDA_API_VERSION
	.align		4
        /*0000*/ 	.byte	0x04, 0x37
        /*0002*/ 	.short	(.L_151 - .L_150)
.L_150:
        /*0004*/ 	.word	0x00000082


	//----- nvinfo : EIATTR_KPARAM_INFO
	.align		4
.L_151:
        /*0008*/ 	.byte	0x04, 0x17
        /*000a*/ 	.short	(.L_153 - .L_152)
.L_152:
        /*000c*/ 	.word	0x00000000
        /*0010*/ 	.short	0x000f
        /*0012*/ 	.short	0x0064
        /*0014*/ 	.byte	0x00, 0xf0, 0x11, 0x00


	//----- nvinfo : EIATTR_KPARAM_INFO
	.align		4
.L_153:
        /*0018*/ 	.byte	0x04, 0x17
        /*001a*/ 	.short	(.L_155 - .L_154)
.L_154:
        /*001c*/ 	.word	0x00000000
        /*0020*/ 	.short	0x000e
        /*0022*/ 	.short	0x0060
        /*0024*/ 	.byte	0x00, 0xf0, 0x11, 0x00


	//----- nvinfo : EIATTR_KPARAM_INFO
	.align		4
.L_155:
        /*0028*/ 	.byte	0x04, 0x17
        /*002a*/ 	.short	(.L_157 - .L_156)
.L_156:
        /*002c*/ 	.word	0x00000000
        /*0030*/ 	.short	0x000d
        /*0032*/ 	.short	0x005c
        /*0034*/ 	.byte	0x00, 0xf0, 0x11, 0x00


	//----- nvinfo : EIATTR_KPARAM_INFO
	.align		4
.L_157:
        /*0038*/ 	.byte	0x04, 0x17
        /*003a*/ 	.short	(.L_159 - .L_158)
.L_158:
        /*003c*/ 	.word	0x00000000
        /*0040*/ 	.short	0x000c
        /*0042*/ 	.short	0x0058
        /*0044*/ 	.byte	0x00, 0xf0, 0x11, 0x00


	//----- nvinfo : EIATTR_KPARAM_INFO
	.align		4
.L_159:
        /*0048*/ 	.byte	0x04, 0x17
        /*004a*/ 	.short	(.L_161 - .L_160)
.L_160:
        /*004c*/ 	.word	0x00000000
        /*0050*/ 	.short	0x000b
        /*0052*/ 	.short	0x0054
        /*0054*/ 	.byte	0x00, 0xf0, 0x11, 0x00


	//----- nvinfo : EIATTR_KPARAM_INFO
	.align		4
.L_161:
        /*0058*/ 	.byte	0x04, 0x17
        /*005a*/ 	.short	(.L_163 - .L_162)
.L_162:
        /*005c*/ 	.word	0x00000000
        /*0060*/ 	.short	0x000a
        /*0062*/ 	.short	0x0050
        /*0064*/ 	.byte	0x00, 0xf0, 0x11, 0x00


	//----- nvinfo : EIATTR_KPARAM_INFO
	.align		4
.L_163:
        /*0068*/ 	.byte	0x04, 0x17
        /*006a*/ 	.short	(.L_165 - .L_164)
.L_164:
        /*006c*/ 	.word	0x00000000
        /*0070*/ 	.short	0x0009
        /*0072*/ 	.short	0x0048
        /*0074*/ 	.byte	0x00, 0xf5, 0x21, 0x00


	//----- nvinfo : EIATTR_KPARAM_INFO
	.align		4
.L_165:
        /*0078*/ 	.byte	0x04, 0x17
        /*007a*/ 	.short	(.L_167 - .L_166)
.L_166:
        /*007c*/ 	.word	0x00000000
        /*0080*/ 	.short	0x0008
        /*0082*/ 	.short	0x0040
        /*0084*/ 	.byte	0x00, 0xf5, 0x21, 0x00


	//----- nvinfo : EIATTR_KPARAM_INFO
	.align		4
.L_167:
        /*0088*/ 	.byte	0x04, 0x17
        /*008a*/ 	.short	(.L_169 - .L_168)
.L_168:
        /*008c*/ 	.word	0x00000000
        /*0090*/ 	.short	0x0007
        /*0092*/ 	.short	0x0038
        /*0094*/ 	.byte	0x00, 0xf5, 0x21, 0x00


	//----- nvinfo : EIATTR_KPARAM_INFO
	.align		4
.L_169:
        /*0098*/ 	.byte	0x04, 0x17
        /*009a*/ 	.short	(.L_171 - .L_170)
.L_170:
        /*009c*/ 	.word	0x00000000
        /*00a0*/ 	.short	0x0006
        /*00a2*/ 	.short	0x0030
        /*00a4*/ 	.byte	0x00, 0xf5, 0x21, 0x00


	//----- nvinfo : EIATTR_KPARAM_INFO
	.align		4
.L_171:
        /*00a8*/ 	.byte	0x04, 0x17
        /*00aa*/ 	.short	(.L_173 - .L_172)
.L_172:
        /*00ac*/ 	.word	0x00000000
        /*00b0*/ 	.short	0x0005
        /*00b2*/ 	.short	0x0028
        /*00b4*/ 	.byte	0x00, 0xf5, 0x21, 0x00


	//----- nvinfo : EIATTR_KPARAM_INFO
	.align		4
.L_173:
        /*00b8*/ 	.byte	0x04, 0x17
        /*00ba*/ 	.short	(.L_175 - .L_174)
.L_174:
        /*00bc*/ 	.word	0x00000000
        /*00c0*/ 	.short	0x0004
        /*00c2*/ 	.short	0x0020
        /*00c4*/ 	.byte	0x00, 0xf5, 0x21, 0x00


	//----- nvinfo : EIATTR_KPARAM_INFO
	.align		4
.L_175:
        /*00c8*/ 	.byte	0x04, 0x17
        /*00ca*/ 	.short	(.L_177 - .L_176)
.L_176:
        /*00cc*/ 	.word	0x00000000
        /*00d0*/ 	.short	0x0003
        /*00d2*/ 	.short	0x0018
        /*00d4*/ 	.byte	0x00, 0xf5, 0x21, 0x00


	//----- nvinfo : EIATTR_KPARAM_INFO
	.align		4
.L_177:
        /*00d8*/ 	.byte	0x04, 0x17
        /*00da*/ 	.short	(.L_179 - .L_178)
.L_178:
        /*00dc*/ 	.word	0x00000000
        /*00e0*/ 	.short	0x0002
        /*00e2*/ 	.short	0x0010
        /*00e4*/ 	.byte	0x00, 0xf5, 0x21, 0x00


	//----- nvinfo : EIATTR_KPARAM_INFO
	.align		4
.L_179:
        /*00e8*/ 	.byte	0x04, 0x17
        /*00ea*/ 	.short	(.L_181 - .L_180)
.L_180:
        /*00ec*/ 	.word	0x00000000
        /*00f0*/ 	.short	0x0001
        /*00f2*/ 	.short	0x0008
        /*00f4*/ 	.byte	0x00, 0xf5, 0x21, 0x00


	//----- nvinfo : EIATTR_KPARAM_INFO
	.align		4
.L_181:
        /*00f8*/ 	.byte	0x04, 0x17
        /*00fa*/ 	.short	(.L_183 - .L_182)
.L_182:
        /*00fc*/ 	.word	0x00000000
        /*0100*/ 	.short	0x0000
        /*0102*/ 	.short	0x0000
        /*0104*/ 	.byte	0x00, 0xf5, 0x21, 0x00


	//----- nvinfo : EIATTR_SPARSE_MMA_MASK
	.align		4
.L_183:
        /*0108*/ 	.byte	0x03, 0x50
        /*010a*/ 	.short	0x0000


	//----- nvinfo : EIATTR_MAXREG_COUNT
	.align		4
        /*010c*/ 	.byte	0x03, 0x1b
        /*010e*/ 	.short	0x00ff


	//----- nvinfo : EIATTR_MERCURY_ISA_VERSION
	.align		4
        /*0110*/ 	.byte	0x03, 0x5f
        /*0112*/ 	.short	0x0101


	//----- nvinfo : EIATTR_VRC_CTA_INIT_COUNT
	.align		4
        /*0114*/ 	.byte	0x02, 0x4a
	.zero		1
	.zero		1


	//----- nvinfo : EIATTR_EXIT_INSTR_OFFSETS
	.align		4
        /*0118*/ 	.byte	0x04, 0x1c
        /*011a*/ 	.short	(.L_185 - .L_184)


	//   ....[0]....
.L_184:
        /*011c*/ 	.word	0x000000c0


	//   ....[1]....
        /*0120*/ 	.word	0x00000700


	//   ....[2]....
        /*0124*/ 	.word	0x00000880


	//   ....[3]....
        /*0128*/ 	.word	0x00000f20


	//   ....[4]....
        /*012c*/ 	.word	0x00000f40


	//----- nvinfo : EIATTR_CRS_STACK_SIZE
	.align		4
.L_185:
        /*0130*/ 	.byte	0x04, 0x1e
        /*0132*/ 	.short	(.L_187 - .L_186)
.L_186:
        /*0134*/ 	.word	0x00000000


	//----- nvinfo : EIATTR_CBANK_PARAM_SIZE
	.align		4
.L_187:
        /*0138*/ 	.byte	0x03, 0x19
        /*013a*/ 	.short	0x0068


	//----- nvinfo : EIATTR_PARAM_CBANK
	.align		4
        /*013c*/ 	.byte	0x04, 0x0a
        /*013e*/ 	.short	(.L_189 - .L_188)
	.align		4
.L_188:
        /*0140*/ 	.word	index@(.nv.constant0.apply_ghat_and_grad)
        /*0144*/ 	.short	0x0380
        /*0146*/ 	.short	0x0068


	//----- nvinfo : EIATTR_SW_WAR
	.align		4
.L_189:
        /*0148*/ 	.byte	0x04, 0x36
        /*014a*/ 	.short	(.L_191 - .L_190)
.L_190:
        /*014c*/ 	.word	0x00000008
.L_191:


//--------------------- .nv.info.spread_charges   --------------------------
	.section	.nv.info.spread_charges,"",@"SHT_CUDA_INFO"
	.sectionflags	@""
	.align	4


	//----- nvinfo : EIATTR_CUDA_API_VERSION
	.align		4
        /*0000*/ 	.byte	0x04, 0x37
        /*0002*/ 	.short	(.L_193 - .L_192)
.L_192:
        /*0004*/ 	.word	0x00000082


	//----- nvinfo : EIATTR_KPARAM_INFO
	.align		4
.L_193:
        /*0008*/ 	.byte	0x04, 0x17
        /*000a*/ 	.short	(.L_195 - .L_194)
.L_194:
        /*000c*/ 	.word	0x00000000
        /*0010*/ 	.short	0x0009
        /*0012*/ 	.short	0x0030
        /*0014*/ 	.byte	0x00, 0xf0, 0x11, 0x00


	//----- nvinfo : EIATTR_KPARAM_INFO
	.align		4
.L_195:
        /*0018*/ 	.byte	0x04, 0x17
        /*001a*/ 	.short	(.L_197 - .L_196)
.L_196:
        /*001c*/ 	.word	0x00000000
        /*0020*/ 	.short	0x0008
        /*0022*/ 	.short	0x002c
        /*0024*/ 	.byte	0x00, 0xf0, 0x11, 0x00


	//----- nvinfo : EIATTR_KPARAM_INFO
	.align		4
.L_197:
        /*0028*/ 	.byte	0x04, 0x17
        /*002a*/ 	.short	(.L_199 - .L_198)
.L_198:
        /*002c*/ 	.word	0x00000000
        /*0030*/ 	.short	0x0007
        /*0032*/ 	.short	0x0028
        /*0034*/ 	.byte	0x00, 0xf0, 0x11, 0x00


	//----- nvinfo : EIATTR_KPARAM_INFO
	.align		4
.L_199:
        /*0038*/ 	.byte	0x04, 0x17
        /*003a*/ 	.short	(.L_201 - .L_200)
.L_200:
        /*003c*/ 	.word	0x00000000
        /*0040*/ 	.short	0x0006
        /*0042*/ 	.short	0x0024
        /*0044*/ 	.byte	0x00, 0xf0, 0x11, 0x00


	//----- nvinfo : EIATTR_KPARAM_INFO
	.align		4
.L_201:
        /*0048*/ 	.byte	0x04, 0x17
        /*004a*/ 	.short	(.L_203 - .L_202)
.L_202:
        /*004c*/ 	.word	0x00000000
        /*0050*/ 	.short	0x0005
        /*0052*/ 	.short	0x0020
        /*0054*/ 	.byte	0x00, 0xf0, 0x11, 0x00


	//----- nvinfo : EIATTR_KPARAM_INFO
	.align		4
.L_203:
        /*0058*/ 	.byte	0x04, 0x17
        /*005a*/ 	.short	(.L_205 - .L_204)
.L_204:
        /*005c*/ 	.word	0x00000000
        /*0060*/ 	.short	0x0004
        /*0062*/ 	.short	0x001c
        /*0064*/ 	.byte	0x00, 0xf0, 0x11, 0x00


	//----- nvinfo : EIATTR_KPARAM_INFO
	.align		4
.L_205:
        /*0068*/ 	.byte	0x04, 0x17
        /*006a*/ 	.short	(.L_207 - .L_206)
.L_206:
        /*006c*/ 	.word	0x00000000
        /*0070*/ 	.short	0x0003
        /*0072*/ 	.short	0x0018
        /*0074*/ 	.byte	0x00, 0xf0, 0x11, 0x00


	//----- nvinfo : EIATTR_KPARAM_INFO
	.align		4
.L_207:
        /*0078*/ 	.byte	0x04, 0x17
        /*007a*/ 	.short	(.L_209 - .L_208)
.L_208:
        /*007c*/ 	.word	0x00000000
        /*0080*/ 	.short	0x0002
        /*0082*/ 	.short	0x0010
        /*0084*/ 	.byte	0x00, 0xf5, 0x21, 0x00


	//----- nvinfo : EIATTR_KPARAM_INFO
	.align		4
.L_209:
        /*0088*/ 	.byte	0x04, 0x17
        /*008a*/ 	.short	(.L_211 - .L_210)
.L_210:
        /*008c*/ 	.word	0x00000000
        /*0090*/ 	.short	0x0001
        /*0092*/ 	.short	0x0008
        /*0094*/ 	.byte	0x00, 0xf5, 0x21, 0x00


	//----- nvinfo : EIATTR_KPARAM_INFO
	.align		4
.L_211:
        /*0098*/ 	.byte	0x04, 0x17
        /*009a*/ 	.short	(.L_213 - .L_212)
.L_212:
        /*009c*/ 	.word	0x00000000
        /*00a0*/ 	.short	0x0000
        /*00a2*/ 	.short	0x0000
        /*00a4*/ 	.byte	0x00, 0xf5, 0x21, 0x00


	//----- nvinfo : EIATTR_SPARSE_MMA_MASK
	.align		4
.L_213:
        /*00a8*/ 	.byte	0x03, 0x50
        /*00aa*/ 	.short	0x0000


	//----- nvinfo : EIATTR_MAXREG_COUNT
	.align		4
        /*00ac*/ 	.byte	0x03, 0x1b
        /*00ae*/ 	.short	0x00ff


	//----- nvinfo : EIATTR_MERCURY_ISA_VERSION
	.align		4
        /*00b0*/ 	.byte	0x03, 0x5f
        /*00b2*/ 	.short	0x0101


	//----- nvinfo : EIATTR_VRC_CTA_INIT_COUNT
	.align		4
        /*00b4*/ 	.byte	0x02, 0x4a
	.zero		1
	.zero		1


	//----- nvinfo : EIATTR_EXIT_INSTR_OFFSETS
	.align		4
        /*00b8*/ 	.byte	0x04, 0x1c
        /*00ba*/ 	.short	(.L_215 - .L_214)


	//   ....[0]....
.L_214:
        /*00bc*/ 	.word	0x000000a0


	//   ....[1]....
        /*00c0*/ 	.word	0x000032a0


	//----- nvinfo : EIATTR_CRS_STACK_SIZE
	.align		4
.L_215:
        /*00c4*/ 	.byte	0x04, 0x1e
        /*00c6*/ 	.short	(.L_217 - .L_216)
.L_216:
        /*00c8*/ 	.word	0x00000000


	//----- nvinfo : EIATTR_CBANK_PARAM_SIZE
	.align		4
.L_217:
        /*00cc*/ 	.byte	0x03, 0x19
        /*00ce*/ 	.short	0x0034


	//----- nvinfo : EIATTR_PARAM_CBANK
	.align		4
        /*00d0*/ 	.byte	0x04, 0x0a
        /*00d2*/ 	.short	(.L_219 - .L_218)
	.align		4
.L_218:
        /*00d4*/ 	.word	index@(.nv.constant0.spread_charges)
        /*00d8*/ 	.short	0x0380
        /*00da*/ 	.short	0x0034


	//----- nvinfo : EIATTR_SW_WAR
	.align		4
.L_219:
        /*00dc*/ 	.byte	0x04, 0x36
        /*00de*/ 	.short	(.L_221 - .L_220)
.L_220:
        /*00e0*/ 	.word	0x00000008
.L_221:


//--------------------- .nv.callgraph             --------------------------
	.section	.nv.callgraph,"",@"SHT_CUDA_CALLGRAPH"
	.align	4
	.sectionentsize	8
	.align		4
        /*0000*/ 	.word	0x00000000
	.align		4
        /*0004*/ 	.word	0xffffffff
	.align		4
        /*0008*/ 	.word	0x00000000
	.align		4
        /*000c*/ 	.word	0xfffffffe
	.align		4
        /*0010*/ 	.word	0x00000000
	.align		4
        /*0014*/ 	.word	0xfffffffd
	.align		4
        /*0018*/ 	.word	0x00000000
	.align		4
        /*001c*/ 	.word	0xfffffffc


//--------------------- .text.energy_half_spectrum --------------------------
	.section	.text.energy_half_spectrum,"ax",@progbits
	.align	128
        .global         energy_half_spectrum
        .type           energy_half_spectrum,@function
        .size           energy_half_spectrum,(.L_x_135 - energy_half_spectrum)
        .other          energy_half_spectrum,@"STO_CUDA_ENTRY STV_DEFAULT"
energy_half_spectrum:
.text.energy_half_spectrum:
[----:B------:R-:W-:Y:S08]  /*0000*/  LDC R1, c[0x0][0x37c] ;  /* 0x0000df00ff017b82 */ /* 0x000ff00000000800 */
[----:B------:R-:W0:Y:S01]  /*0010*/  LDC R0, c[0x0][0x3c0] ;  /* 0x0000f000ff007b82 */ /* 0x000e220000000800 */
[----:B------:R-:W1:Y:S01]  /*0020*/  S2R R23, SR_TID.X ;  /* 0x0000000000177919 */ /* 0x000e620000002100 */
[----:B------:R-:W2:Y:S01]  /*0030*/  LDCU UR4, c[0x0][0x360] ;  /* 0x00006c00ff0477ac */ /* 0x000ea20008000800 */
[----:B------:R-:W-:Y:S01]  /*0040*/  BSSY.RECONVERGENT B0, `(.L_x_0) ;  /* 0x00000be000007945 */ /* 0x000fe20003800200 */
[----:B------:R-:W-:Y:S01]  /*0050*/  CS2R R10, SRZ ;  /* 0x00000000000a7805 */ /* 0x000fe2000001ff00 */
[----:B------:R-:W1:Y:S01]  /*0060*/  S2R R20, SR_CTAID.X ;  /* 0x0000000000147919 */ /* 0x000e620000002500 */
[----:B------:R-:W3:Y:S02]  /*0070*/  LDCU.64 UR6, c[0x0][0x358] ;  /* 0x00006b00ff0677ac */ /* 0x000ee40008000a00 */
[----:B------:R-:W4:Y:S01]  /*0080*/  LDC.64 R2, c[0x0][0x3b8] ;  /* 0x0000ee00ff027b82 */ /* 0x000f220000000a00 */
[----:B--2---:R-:W-:Y:S01]  /*0090*/  IMAD.U32 R8, RZ, RZ, UR4 ;  /* 0x00000004ff087e24 */ /* 0x004fe2000f8e00ff */
[----:B0-----:R-:W-:-:S04]  /*00a0*/  LEA.HI R0, R0, R0, RZ, 0x1 ;  /* 0x0000000000007211 */ /* 0x001fc800078f08ff */
[----:B------:R-:W-:Y:S01]  /*00b0*/  SHF.R.S32.HI R0, RZ, 0x1, R0 ;  /* 0x00000001ff007819 */ /* 0x000fe20000011400 */
[----:B----4-:R-:W-:-:S04]  /*00c0*/  IMAD R21, R3, R2, RZ ;  /* 0x0000000203157224 */ /* 0x010fc800078e02ff */
[----:B------:R-:W-:Y:S02]  /*00d0*/  IMAD R21, R0, R21, R21 ;  /* 0x0000001500157224 */ /* 0x000fe400078e0215 */
[----:B-1----:R-:W-:-:S05]  /*00e0*/  IMAD R6, R20, UR4, R23 ;  /* 0x0000000414067c24 */ /* 0x002fca000f8e0217 */
[----:B------:R-:W-:-:S13]  /*00f0*/  ISETP.GE.AND P0, PT, R6, R21, PT ;  /* 0x000000150600720c */ /* 0x000fda0003f06270 */
[----:B---3--:R-:W-:Y:S05]  /*0100*/  @P0 BRA `(.L_x_1) ;  /* 0x0000000800c40947 */ /* 0x008fea0003800000 */
[----:B------:R-:W0:Y:S01]  /*0110*/  LDC R4, c[0x0][0x3c4] ;  /* 0x0000f100ff047b82 */ /* 0x000e220000000800 */
[----:B------:R-:W-:Y:S01]  /*0120*/  UMOV UR4, 0x41490fdb ;  /* 0x41490fdb00047882 */ /* 0x000fe20000000000 */
[----:B------:R-:W-:Y:S02]  /*0130*/  VIADD R9, R0, 0x1 ;  /* 0x0000000100097836 */ /* 0x000fe40000000000 */
[----:B------:R-:W-:Y:S01]  /*0140*/  IMAD.U32 R5, RZ, RZ, UR4 ;  /* 0x00000004ff057e24 */ /* 0x000fe2000f8e00ff */
[----:B0-----:R-:W0:Y:S08]  /*0150*/  MUFU.RCP R7, R4 ;  /* 0x0000000400077308 */ /* 0x001e300000001000 */
[----:B------:R-:W1:Y:S01]  /*0160*/  FCHK P0, R5, R4 ;  /* 0x0000000405007302 */ /* 0x000e620000000000 */
[----:B0-----:R-:W-:-:S04]  /*0170*/  FFMA R2, R7, -R4, 1 ;  /* 0x3f80000007027423 */ /* 0x001fc80000000804 */
[----:B------:R-:W-:-:S04]  /*0180*/  FFMA R7, R7, R2, R7 ;  /* 0x0000000207077223 */ /* 0x000fc80000000007 */
[----:B------:R-:W-:-:S04]  /*0190*/  FFMA R2, R7, 12.566370964050292969, RZ ;  /* 0x41490fdb07027823 */ /* 0x000fc800000000ff */
[----:B------:R-:W-:-:S04]  /*01a0*/  FFMA R3, R2, -R4, 12.566370964050292969 ;  /* 0x41490fdb02037423 */ /* 0x000fc80000000804 */
[----:B------:R-:W-:Y:S01]  /*01b0*/  FFMA R7, R7, R3, R2 ;  /* 0x0000000307077223 */ /* 0x000fe20000000002 */
[----:B-1----:R-:W-:Y:S06]  /*01c0*/  @!P0 BRA `(.L_x_2) ;  /* 0x0000000000188947 */ /* 0x002fec0003800000 */
[----:B------:R-:W0:Y:S01]  /*01d0*/  LDCU UR4, c[0x0][0x3c4] ;  /* 0x00007880ff0477ac */ /* 0x000e220008000800 */
[----:B------:R-:W-:Y:S01]  /*01e0*/  HFMA2 R29, -RZ, RZ, 2.642578125, 0.0004794597625732421875 ;  /* 0x41490fdbff1d7431 */ /* 0x000fe200000001ff */
[----:B------:R-:W-:Y:S01]  /*01f0*/  MOV R16, 0x220 ;  /* 0x0000022000107802 */ /* 0x000fe20000000f00 */
[----:B0-----:R-:W-:-:S07]  /*0200*/  IMAD.U32 R0, RZ, RZ, UR4 ;  /* 0x00000004ff007e24 */ /* 0x001fce000f8e00ff */
[----:B------:R-:W-:Y:S05]  /*0210*/  CALL.REL.NOINC `($__internal_0_$__cuda_sm3x_div_rn_noftz_f32_slowpath) ;  /* 0x0000000800f87944 */ /* 0x000fea0003c00000 */
[----:B------:R-:W-:-:S07]  /*0220*/  IMAD.MOV.U32 R7, RZ, RZ, R0 ;  /* 0x000000ffff077224 */ /* 0x000fce00078e0000 */
.L_x_2:
[----:B------:R-:W0:Y:S01]  /*0230*/  LDC R3, c[0x0][0x3c8] ;  /* 0x0000f200ff037b82 */ /* 0x000e220000000800 */
[----:B------:R-:W1:Y:S01]  /*0240*/  LDCU UR4, c[0x0][0x3c0] ;  /* 0x00007800ff0477ac */ /* 0x000e620008000800 */
[----:B------:R-:W-:Y:S01]  /*0250*/  CS2R R10, SRZ ;  /* 0x00000000000a7805 */ /* 0x000fe2000001ff00 */
[----:B------:R-:W2:Y:S05]  /*0260*/  LDCU UR5, c[0x0][0x370] ;  /* 0x00006e00ff0577ac */ /* 0x000eaa0008000800 */
[----:B------:R-:W3:Y:S08]  /*0270*/  LDC R2, c[0x0][0x3bc] ;  /* 0x0000ef00ff027b82 */ /* 0x000ef00000000800 */
[----:B------:R-:W4:Y:S01]  /*0280*/  LDC R5, c[0x0][0x3bc] ;  /* 0x0000ef00ff057b82 */ /* 0x000f220000000800 */
[----:B-1----:R-:W-:-:S04]  /*0290*/  ULEA.HI UR4, UR4, UR4, URZ, 0x1 ;  /* 0x0000000404047291 */ /* 0x002fc8000f8f08ff */
[----:B------:R-:W-:-:S03]  /*02a0*/  ULEA.HI.SX32 UR4, UR4, 0x1, 0x1f ;  /* 0x0000000104047891 */ /* 0x000fc6000f8ffaff */
[----:B------:R-:W1:Y:S01]  /*02b0*/  LDC.64 R12, c[0x0][0x388] ;  /* 0x0000e200ff0c7b82 */ /* 0x000e620000000a00 */
[----:B0-----:R-:W-:-:S04]  /*02c0*/  FMUL R4, R3, 4 ;  /* 0x4080000003047820 */ /* 0x001fc80000400000 */
[----:B------:R-:W-:Y:S01]  /*02d0*/  FMUL R4, R4, R3 ;  /* 0x0000000304047220 */ /* 0x000fe20000400000 */
[----:B--2---:R-:W-:Y:S02]  /*02e0*/  IMAD R3, R8, UR5, RZ ;  /* 0x0000000508037c24 */ /* 0x004fe4000f8e02ff */
[----:B---3--:R-:W-:-:S07]  /*02f0*/  IMAD R2, R2, UR4, RZ ;  /* 0x0000000402027c24 */ /* 0x008fce000f8e02ff */
.L_x_9:
[----:B------:R-:W-:Y:S02]  /*0300*/  IABS R16, R9 ;  /* 0x0000000900107213 */ /* 0x000fe40000000000 */
[----:B------:R-:W-:Y:S02]  /*0310*/  IABS R18, R2 ;  /* 0x0000000200127213 */ /* 0x000fe40000000000 */
[----:B------:R-:W0:Y:S01]  /*0320*/  I2F.RP R19, R16 ;  /* 0x0000001000137306 */ /* 0x000e220000209400 */
[----:B----4-:R-:W-:-:S07]  /*0330*/  IABS R0, R5 ;  /* 0x0000000500007213 */ /* 0x010fce0000000000 */
[----:B------:R-:W2:Y:S08]  /*0340*/  I2F.RP R17, R18 ;  /* 0x0000001200117306 */ /* 0x000eb00000209400 */
[----:B0-----:R-:W0:Y:S08]  /*0350*/  MUFU.RCP R19, R19 ;  /* 0x0000001300137308 */ /* 0x001e300000001000 */
[----:B------:R-:W3:Y:S08]  /*0360*/  I2F.RP R24, R0 ;  /* 0x0000000000187306 */ /* 0x000ef00000209400 */
[----:B--2---:R-:W-:Y:S01]  /*0370*/  MUFU.RCP R17, R17 ;  /* 0x0000001100117308 */ /* 0x004fe20000001000 */
[----:B0-----:R-:W-:Y:S01]  /*0380*/  VIADD R14, R19, 0xffffffe ;  /* 0x0ffffffe130e7836 */ /* 0x001fe20000000000 */
[----:B------:R-:W-:-:S06]  /*0390*/  IABS R19, R6 ;  /* 0x0000000600137213 */ /* 0x000fcc0000000000 */
[----:B------:R0:W2:Y:S08]  /*03a0*/  F2I.FTZ.U32.TRUNC.NTZ R15, R14 ;  /* 0x0000000e000f7305 */ /* 0x0000b0000021f000 */
[----:B---3--:R-:W3:Y:S01]  /*03b0*/  MUFU.RCP R24, R24 ;  /* 0x0000001800187308 */ /* 0x008ee20000001000 */
[----:B0-----:R-:W-:Y:S01]  /*03c0*/  IMAD.MOV.U32 R14, RZ, RZ, RZ ;  /* 0x000000ffff0e7224 */ /* 0x001fe200078e00ff */
[----:B--2---:R-:W-:-:S05]  /*03d0*/  IADD3 R25, PT, PT, RZ, -R15, RZ ;  /* 0x8000000fff197210 */ /* 0x004fca0007ffe0ff */
[----:B------:R-:W-:-:S04]  /*03e0*/  IMAD R25, R25, R16, RZ ;  /* 0x0000001019197224 */ /* 0x000fc800078e02ff */
[----:B------:R-:W-:Y:S01]  /*03f0*/  IMAD.HI.U32 R22, R15, R25, R14 ;  /* 0x000000190f167227 */ /* 0x000fe200078e000e */
[-C--:B------:R-:W-:Y:S02]  /*0400*/  IABS R14, R9.reuse ;  /* 0x00000009000e7213 */ /* 0x080fe40000000000 */
[----:B------:R-:W-:Y:S01]  /*0410*/  IADD3 R15, PT, PT, R17, 0xffffffe, RZ ;  /* 0x0ffffffe110f7810 */ /* 0x000fe20007ffe0ff */
[----:B---3--:R-:W-:Y:S02]  /*0420*/  VIADD R26, R24, 0xffffffe ;  /* 0x0ffffffe181a7836 */ /* 0x008fe40000000000 */
[----:B------:R-:W-:Y:S01]  /*0430*/  IMAD.MOV R25, RZ, RZ, -R14 ;  /* 0x000000ffff197224 */ /* 0x000fe200078e0a0e */
[----:B------:R-:W-:Y:S01]  /*0440*/  LOP3.LUT R14, R6, R9, RZ, 0x3c, !PT ;  /* 0x00000009060e7212 */ /* 0x000fe200078e3cff */
[----:B------:R-:W-:Y:S01]  /*0450*/  IMAD.HI.U32 R22, R22, R19, RZ ;  /* 0x0000001316167227 */ /* 0x000fe200078e00ff */
[----:B------:R-:W0:Y:S02]  /*0460*/  F2I.FTZ.U32.TRUNC.NTZ R15, R15 ;  /* 0x0000000f000f7305 */ /* 0x000e24000021f000 */
[----:B------:R-:W-:Y:S01]  /*0470*/  ISETP.GE.AND P2, PT, R14, RZ, PT ;  /* 0x000000ff0e00720c */ /* 0x000fe20003f46270 */
[----:B------:R-:W-:-:S02]  /*0480*/  IMAD R25, R22, R25, R19 ;  /* 0x0000001916197224 */ /* 0x000fc400078e0213 */
[----:B------:R-:W-:-:S03]  /*0490*/  IMAD.MOV.U32 R14, RZ, RZ, RZ ;  /* 0x000000ffff0e7224 */ /* 0x000fc600078e00ff */
[----:B------:R-:W-:Y:S01]  /*04a0*/  ISETP.GT.U32.AND P1, PT, R16, R25, PT ;  /* 0x000000191000720c */ /* 0x000fe20003f24070 */
[----:B------:R-:W2:-:S12]  /*04b0*/  F2I.FTZ.U32.TRUNC.NTZ R17, R26 ;  /* 0x0000001a00117305 */ /* 0x000e98000021f000 */
[----:B------:R-:W-:Y:S01]  /*04c0*/  @!P1 IMAD.IADD R25, R25, 0x1, -R16 ;  /* 0x0000000119199824 */ /* 0x000fe200078e0a10 */
[----:B------:R-:W-:Y:S02]  /*04d0*/  @!P1 IADD3 R22, PT, PT, R22, 0x1, RZ ;  /* 0x0000000116169810 */ /* 0x000fe40007ffe0ff */
[----:B------:R-:W-:Y:S02]  /*04e0*/  ISETP.NE.AND P1, PT, R9, RZ, PT ;  /* 0x000000ff0900720c */ /* 0x000fe40003f25270 */
[----:B------:R-:W-:Y:S01]  /*04f0*/  ISETP.GE.U32.AND P0, PT, R25, R16, PT ;  /* 0x000000101900720c */ /* 0x000fe20003f06070 */
[----:B0-----:R-:W-:Y:S01]  /*0500*/  IMAD.MOV R25, RZ, RZ, -R15 ;  /* 0x000000ffff197224 */ /* 0x001fe200078e0a0f */
[----:B--2---:R-:W-:Y:S02]  /*0510*/  IADD3 R27, PT, PT, RZ, -R17, RZ ;  /* 0x80000011ff1b7210 */ /* 0x004fe40007ffe0ff */
[----:B------:R-:W-:Y:S01]  /*0520*/  MOV R16, RZ ;  /* 0x000000ff00107202 */ /* 0x000fe20000000f00 */
[----:B------:R-:W-:-:S04]  /*0530*/  IMAD R25, R25, R18, RZ ;  /* 0x0000001219197224 */ /* 0x000fc800078e02ff */
[----:B------:R-:W-:-:S04]  /*0540*/  IMAD.HI.U32 R14, R15, R25, R14 ;  /* 0x000000190f0e7227 */ /* 0x000fc800078e000e */
[----:B------:R-:W-:Y:S02]  /*0550*/  @P0 VIADD R22, R22, 0x1 ;  /* 0x0000000116160836 */ /* 0x000fe40000000000 */
[----:B------:R-:W-:Y:S02]  /*0560*/  IMAD R15, R27, R0, RZ ;  /* 0x000000001b0f7224 */ /* 0x000fe400078e02ff */
[----:B------:R-:W-:Y:S01]  /*0570*/  @!P2 IMAD.MOV R22, RZ, RZ, -R22 ;  /* 0x000000ffff16a224 */ /* 0x000fe200078e0a16 */
[----:B------:R-:W-:Y:S01]  /*0580*/  @!P1 LOP3.LUT R22, RZ, R9, RZ, 0x33, !PT ;  /* 0x00000009ff169212 */ /* 0x000fe200078e33ff */
[----:B------:R-:W-:Y:S01]  /*0590*/  IMAD.HI.U32 R16, R17, R15, R16 ;  /* 0x0000000f11107227 */ /* 0x000fe200078e0010 */
[----:B------:R-:W-:Y:S02]  /*05a0*/  IABS R15, R2 ;  /* 0x00000002000f7213 */ /* 0x000fe40000000000 */
[----:B------:R-:W-:Y:S01]  /*05b0*/  IABS R25, R22 ;  /* 0x0000001600197213 */ /* 0x000fe20000000000 */
[----:B------:R-:W-:Y:S01]  /*05c0*/  IMAD.HI.U32 R27, R14, R19, RZ ;  /* 0x000000130e1b7227 */ /* 0x000fe200078e00ff */
[----:B------:R-:W-:-:S03]  /*05d0*/  ISETP.GE.AND P2, PT, R22, RZ, PT ;  /* 0x000000ff1600720c */ /* 0x000fc60003f46270 */
[----:B------:R-:W-:-:S04]  /*05e0*/  IMAD.HI.U32 R16, R16, R25, RZ ;  /* 0x0000001910107227 */ /* 0x000fc800078e00ff */
[----:B------:R-:W-:Y:S02]  /*05f0*/  IMAD.MOV R16, RZ, RZ, -R16 ;  /* 0x000000ffff107224 */ /* 0x000fe400078e0a10 */
[----:B------:R-:W-:Y:S02]  /*0600*/  IMAD.MOV R24, RZ, RZ, -R15 ;  /* 0x000000ffff187224 */ /* 0x000fe400078e0a0f */
[C---:B------:R-:W-:Y:S01]  /*0610*/  IMAD R25, R0.reuse, R16, R25 ;  /* 0x0000001000197224 */ /* 0x040fe200078e0219 */
[----:B------:R-:W0:Y:S01]  /*0620*/  LDC.64 R14, c[0x0][0x398] ;  /* 0x0000e600ff0e7b82 */ /* 0x000e220000000a00 */
[----:B------:R-:W-:Y:S02]  /*0630*/  IMAD R19, R27, R24, R19 ;  /* 0x000000181b137224 */ /* 0x000fe400078e0213 */
[----:B------:R-:W-:Y:S01]  /*0640*/  IMAD.MOV R22, RZ, RZ, -R22 ;  /* 0x000000ffff167224 */ /* 0x000fe200078e0a16 */
[----:B------:R-:W-:Y:S02]  /*0650*/  ISETP.GT.U32.AND P0, PT, R0, R25, PT ;  /* 0x000000190000720c */ /* 0x000fe40003f04070 */
[----:B------:R-:W-:-:S02]  /*0660*/  ISETP.GT.U32.AND P4, PT, R18, R19, PT ;  /* 0x000000131200720c */ /* 0x000fc40003f84070 */
[----:B------:R-:W2:Y:S09]  /*0670*/  LDC.64 R16, c[0x0][0x390] ;  /* 0x0000e400ff107b82 */ /* 0x000eb20000000a00 */
[----:B------:R-:W-:Y:S02]  /*0680*/  @!P0 IADD3 R25, PT, PT, R25, -R0, RZ ;  /* 0x8000000019198210 */ /* 0x000fe40007ffe0ff */
[----:B------:R-:W-:-:S02]  /*0690*/  @!P4 IMAD.IADD R19, R19, 0x1, -R18 ;  /* 0x000000011313c824 */ /* 0x000fc400078e0a12 */
[----:B------:R-:W-:Y:S01]  /*06a0*/  ISETP.GT.U32.AND P0, PT, R0, R25, PT ;  /* 0x000000190000720c */ /* 0x000fe20003f04070 */
[----:B------:R-:W-:Y:S01]  /*06b0*/  @!P4 VIADD R27, R27, 0x1 ;  /* 0x000000011b1bc836 */ /* 0x000fe20000000000 */
[----:B------:R-:W-:Y:S02]  /*06c0*/  ISETP.NE.AND P4, PT, R5, RZ, PT ;  /* 0x000000ff0500720c */ /* 0x000fe40003f85270 */
[----:B------:R-:W-:Y:S02]  /*06d0*/  ISETP.GE.U32.AND P1, PT, R19, R18, PT ;  /* 0x000000121300720c */ /* 0x000fe40003f26070 */
[----:B------:R-:W-:-:S04]  /*06e0*/  LOP3.LUT R18, R6, R2, RZ, 0x3c, !PT ;  /* 0x0000000206127212 */ /* 0x000fc800078e3cff */
[----:B------:R-:W-:-:S03]  /*06f0*/  ISETP.GE.AND P3, PT, R18, RZ, PT ;  /* 0x000000ff1200720c */ /* 0x000fc60003f66270 */
[----:B------:R-:W-:Y:S02]  /*0700*/  @!P0 IADD3 R25, PT, PT, R25, -R0, RZ ;  /* 0x8000000019198210 */ /* 0x000fe40007ffe0ff */
[----:B------:R-:W-:Y:S02]  /*0710*/  ISETP.NE.AND P0, PT, R2, RZ, PT ;  /* 0x000000ff0200720c */ /* 0x000fe40003f05270 */
[----:B------:R-:W-:Y:S01]  /*0720*/  MOV R0, R25 ;  /* 0x0000001900007202 */ /* 0x000fe20000000f00 */
[----:B------:R-:W-:Y:S02]  /*0730*/  IMAD R25, R9, R22, R6 ;  /* 0x0000001609197224 */ /* 0x000fe400078e0206 */
[----:B------:R-:W-:Y:S02]  /*0740*/  @P1 VIADD R27, R27, 0x1 ;  /* 0x000000011b1b1836 */ /* 0x000fe40000000000 */
[----:B------:R-:W-:Y:S01]  /*0750*/  @!P2 IMAD.MOV R0, RZ, RZ, -R0 ;  /* 0x000000ffff00a224 */ /* 0x000fe200078e0a00 */
[----:B------:R-:W-:Y:S01]  /*0760*/  @!P4 LOP3.LUT R0, RZ, R5, RZ, 0x33, !PT ;  /* 0x00000005ff00c212 */ /* 0x000fe200078e33ff */
[----:B0-----:R-:W-:-:S04]  /*0770*/  IMAD.WIDE R14, R25, 0x4, R14 ;  /* 0x00000004190e7825 */ /* 0x001fc800078e020e */
[----:B------:R-:W-:Y:S01]  /*0780*/  @!P3 IMAD.MOV R27, RZ, RZ, -R27 ;  /* 0x000000ffff1bb224 */ /* 0x000fe200078e0a1b */
[----:B------:R-:W-:Y:S01]  /*0790*/  @!P0 LOP3.LUT R27, RZ, R2, RZ, 0x33, !PT ;  /* 0x00000002ff1b8212 */ /* 0x000fe200078e33ff */
[----:B--2---:R-:W-:Y:S01]  /*07a0*/  IMAD.WIDE R16, R0, 0x4, R16 ;  /* 0x0000000400107825 */ /* 0x004fe200078e0210 */
[----:B------:R-:W2:Y:S03]  /*07b0*/  LDG.E R14, desc[UR6][R14.64] ;  /* 0x000000060e0e7981 */ /* 0x000ea6000c1e1900 */
[----:B-1----:R-:W-:Y:S02]  /*07c0*/  IMAD.WIDE R18, R27, 0x4, R12 ;  /* 0x000000041b127825 */ /* 0x002fe400078e020c */
[----:B------:R-:W3:Y:S04]  /*07d0*/  LDG.E R16, desc[UR6][R16.64] ;  /* 0x0000000610107981 */ /* 0x000ee8000c1e1900 */
[----:B------:R-:W4:Y:S01]  /*07e0*/  LDG.E R18, desc[UR6][R18.64] ;  /* 0x0000000612127981 */ /* 0x000f22000c1e1900 */
[----:B------:R-:W-:Y:S01]  /*07f0*/  BSSY.RECONVERGENT B1, `(.L_x_3) ;  /* 0x000003f000017945 */ /* 0x000fe20003800200 */
[----:B--2---:R-:W-:-:S04]  /*0800*/  FMUL R29, R14, R14 ;  /* 0x0000000e0e1d7220 */ /* 0x004fc80000400000 */
[----:B---3--:R-:W-:-:S04]  /*0810*/  FFMA R29, R16, R16, R29 ;  /* 0x00000010101d7223 */ /* 0x008fc8000000001d */
[----:B----4-:R-:W-:-:S05]  /*0820*/  FFMA R29, R18, R18, R29 ;  /* 0x00000012121d7223 */ /* 0x010fca000000001d */
[----:B------:R-:W-:-:S13]  /*0830*/  FSETP.NEU.AND P0, PT, R29, RZ, PT ;  /* 0x000000ff1d00720b */ /* 0x000fda0003f0d000 */
[----:B------:R-:W-:Y:S05]  /*0840*/  @!P0 BRA `(.L_x_4) ;  /* 0x0000000000e48947 */ /* 0x000fea0003800000 */
[----:B------:R-:W0:Y:S08]  /*0850*/  LDC.64 R18, c[0x0][0x3a0] ;  /* 0x0000e800ff127b82 */ /* 0x000e300000000a00 */
[----:B------:R-:W1:Y:S08]  /*0860*/  LDC.64 R16, c[0x0][0x3a8] ;  /* 0x0000ea00ff107b82 */ /* 0x000e700000000a00 */
[----:B------:R-:W2:Y:S01]  /*0870*/  LDC.64 R14, c[0x0][0x3b0] ;  /* 0x0000ec00ff0e7b82 */ /* 0x000ea20000000a00 */
[----:B0-----:R-:W-:-:S06]  /*0880*/  IMAD.WIDE R18, R27, 0x4, R18 ;  /* 0x000000041b127825 */ /* 0x001fcc00078e0212 */
[----:B------:R-:W3:Y:S01]  /*0890*/  LDG.E R18, desc[UR6][R18.64] ;  /* 0x0000000612127981 */ /* 0x000ee2000c1e1900 */
[----:B-1----:R-:W-:-:S06]  /*08a0*/  IMAD.WIDE R16, R0, 0x4, R16 ;  /* 0x0000000400107825 */ /* 0x002fcc00078e0210 */
[----:B------:R-:W3:Y:S01]  /*08b0*/  LDG.E R17, desc[UR6][R16.64] ;  /* 0x0000000610117981 */ /* 0x000ee2000c1e1900 */
[----:B--2---:R-:W-:-:S06]  /*08c0*/  IMAD.WIDE R14, R25, 0x4, R14 ;  /* 0x00000004190e7825 */ /* 0x004fcc00078e020e */
[----:B------:R-:W2:Y:S01]  /*08d0*/  LDG.E R15, desc[UR6][R14.64] ;  /* 0x000000060e0f7981 */ /* 0x000ea2000c1e1900 */
[----:B---3--:R-:W-:-:S04]  /*08e0*/  FMUL R22, R18, R17 ;  /* 0x0000001112167220 */ /* 0x008fc80000400000 */
[----:B--2---:R-:W-:-:S05]  /*08f0*/  FMUL R22, R22, R15 ;  /* 0x0000000f16167220 */ /* 0x004fca0000400000 */
[----:B------:R-:W-:-:S13]  /*0900*/  FSETP.GTU.AND P0, PT, R22, 1.00000001335143196e-10, PT ;  /* 0x2edbe6ff1600780b */ /* 0x000fda0003f0c000 */
[----:B------:R-:W-:Y:S05]  /*0910*/  @!P0 BRA `(.L_x_4) ;  /* 0x0000000000b08947 */ /* 0x000fea0003800000 */
[----:B------:R-:W0:Y:S01]  /*0920*/  MUFU.RCP R15, R4 ;  /* 0x00000004000f7308 */ /* 0x000e220000001000 */
[----:B------:R-:W-:Y:S07]  /*0930*/  BSSY.RECONVERGENT B2, `(.L_x_5) ;  /* 0x000000b000027945 */ /* 0x000fee0003800200 */
[----:B------:R-:W1:Y:S01]  /*0940*/  FCHK P0, R29, R4 ;  /* 0x000000041d007302 */ /* 0x000e620000000000 */
[----:B0-----:R-:W-:-:S04]  /*0950*/  FFMA R0, -R4, R15, 1 ;  /* 0x3f80000004007423 */ /* 0x001fc8000000010f */
[----:B------:R-:W-:-:S04]  /*0960*/  FFMA R0, R15, R0, R15 ;  /* 0x000000000f007223 */ /* 0x000fc8000000000f */
[----:B------:R-:W-:-:S04]  /*0970*/  FFMA R15, R29, R0, RZ ;  /* 0x000000001d0f7223 */ /* 0x000fc800000000ff */
[----:B------:R-:W-:-:S04]  /*0980*/  FFMA R14, -R4, R15, R29 ;  /* 0x0000000f040e7223 */ /* 0x000fc8000000011d */
[----:B------:R-:W-:Y:S01]  /*0990*/  FFMA R0, R0, R14, R15 ;  /* 0x0000000e00007223 */ /* 0x000fe2000000000f */
[----:B-1----:R-:W-:Y:S06]  /*09a0*/  @!P0 BRA `(.L_x_6) ;  /* 0x00000000000c8947 */ /* 0x002fec0003800000 */
[----:B------:R-:W-:Y:S02]  /*09b0*/  MOV R0, R4 ;  /* 0x0000000400007202 */ /* 0x000fe40000000f00 */
[----:B------:R-:W-:-:S07]  /*09c0*/  MOV R16, 0x9e0 ;  /* 0x000009e000107802 */ /* 0x000fce0000000f00 */
[----:B------:R-:W-:Y:S05]  /*09d0*/  CALL.REL.NOINC `($__internal_0_$__cuda_sm3x_div_rn_noftz_f32_slowpath) ;  /* 0x0000000400087944 */ /* 0x000fea0003c00000 */
.L_x_6:
[----:B------:R-:W-:Y:S05]  /*09e0*/  BSYNC.RECONVERGENT B2 ;  /* 0x0000000000027941 */ /* 0x000fea0003800200 */
.L_x_5:
[----:B------:R-:W-:Y:S01]  /*09f0*/  FMUL R0, R0, -1.4426950216293334961 ;  /* 0xbfb8aa3b00007820 */ /* 0x000fe20000400000 */
[----:B------:R-:W-:Y:S04]  /*0a00*/  BSSY.RECONVERGENT B2, `(.L_x_7) ;  /* 0x0000012000027945 */ /* 0x000fe80003800200 */
[----:B------:R-:W-:-:S13]  /*0a10*/  FSETP.GEU.AND P0, PT, R0, -126, PT ;  /* 0xc2fc00000000780b */ /* 0x000fda0003f0e000 */
[----:B------:R-:W-:-:S04]  /*0a20*/  @!P0 FMUL R0, R0, 0.5 ;  /* 0x3f00000000008820 */ /* 0x000fc80000400000 */
[----:B------:R0:W1:Y:S02]  /*0a30*/  MUFU.EX2 R14, R0 ;  /* 0x00000000000e7308 */ /* 0x0000640000000800 */
[----:B0-----:R-:W-:-:S06]  /*0a40*/  FMUL R0, R29, R22 ;  /* 0x000000161d007220 */ /* 0x001fcc0000400000 */
[----:B------:R-:W0:Y:S01]  /*0a50*/  MUFU.RCP R15, R0 ;  /* 0x00000000000f7308 */ /* 0x000e220000001000 */
[----:B-1----:R-:W-:-:S04]  /*0a60*/  @!P0 FMUL R14, R14, R14 ;  /* 0x0000000e0e0e8220 */ /* 0x002fc80000400000 */
[----:B------:R-:W-:-:S04]  /*0a70*/  FMUL R29, R14, R7 ;  /* 0x000000070e1d7220 */ /* 0x000fc80000400000 */
[----:B------:R-:W1:Y:S01]  /*0a80*/  FCHK P0, R29, R0 ;  /* 0x000000001d007302 */ /* 0x000e620000000000 */
[----:B0-----:R-:W-:-:S04]  /*0a90*/  FFMA R16, -R0, R15, 1 ;  /* 0x3f80000000107423 */ /* 0x001fc8000000010f */
[----:B------:R-:W-:-:S04]  /*0aa0*/  FFMA R16, R15, R16, R15 ;  /* 0x000000100f107223 */ /* 0x000fc8000000000f */
[----:B------:R-:W-:-:S04]  /*0ab0*/  FFMA R15, R29, R16, RZ ;  /* 0x000000101d0f7223 */ /* 0x000fc800000000ff */
[----:B------:R-:W-:-:S04]  /*0ac0*/  FFMA R14, -R0, R15, R29 ;  /* 0x0000000f000e7223 */ /* 0x000fc8000000011d */
[----:B------:R-:W-:Y:S01]  /*0ad0*/  FFMA R22, R16, R14, R15 ;  /* 0x0000000e10167223 */ /* 0x000fe2000000000f */
[----:B-1----:R-:W-:Y:S06]  /*0ae0*/  @!P0 BRA `(.L_x_8) ;  /* 0x00000000000c8947 */ /* 0x002fec0003800000 */
[----:B------:R-:W-:-:S07]  /*0af0*/  MOV R16, 0xb10 ;  /* 0x00000b1000107802 */ /* 0x000fce0000000f00 */
[----:B------:R-:W-:Y:S05]  /*0b00*/  CALL.REL.NOINC `($__internal_0_$__cuda_sm3x_div_rn_noftz_f32_slowpath) ;  /* 0x0000000000bc7944 */ /* 0x000fea0003c00000 */
[----:B------:R-:W-:-:S07]  /*0b10*/  IMAD.MOV.U32 R22, RZ, RZ, R0 ;  /* 0x000000ffff167224 */ /* 0x000fce00078e0000 */
.L_x_8:
[----:B------:R-:W-:Y:S05]  /*0b20*/  BSYNC.RECONVERGENT B2 ;  /* 0x0000000000027941 */ /* 0x000fea0003800200 */
.L_x_7:
[----:B------:R-:W0:Y:S02]  /*0b30*/  LDC.64 R14, c[0x0][0x380] ;  /* 0x0000e000ff0e7b82 */ /* 0x000e240000000a00 */
[----:B0-----:R-:W-:-:S06]  /*0b40*/  IMAD.WIDE R14, R6, 0x8, R14 ;  /* 0x00000008060e7825 */ /* 0x001fcc00078e020e */
[----:B------:R-:W2:Y:S01]  /*0b50*/  LDG.E.64 R14, desc[UR6][R14.64] ;  /* 0x000000060e0e7981 */ /* 0x000ea2000c1e1b00 */
[----:B------:R-:W-:Y:S08]  /*0b60*/  F2F.F64.F32 R16, R22 ;  /* 0x0000001600107310 */ /* 0x000ff00000201800 */
[----:B--2---:R-:W0:Y:S08]  /*0b70*/  F2F.F64.F32 R18, R15 ;  /* 0x0000000f00127310 */ /* 0x004e300000201800 */
[----:B------:R-:W1:Y:S01]  /*0b80*/  F2F.F64.F32 R26, R14 ;  /* 0x0000000e001a7310 */ /* 0x000e620000201800 */
[----:B0-----:R-:W-:-:S02]  /*0b90*/  DMUL R24, R18, R16 ;  /* 0x0000001012187228 */ /* 0x001fc40000000000 */
[----:B-1----:R-:W-:-:S06]  /*0ba0*/  DMUL R16, R26, R16 ;  /* 0x000000101a107228 */ /* 0x002fcc0000000000 */
[----:B------:R-:W-:-:S08]  /*0bb0*/  DMUL R24, R18, R24 ;  /* 0x0000001812187228 */ /* 0x000fd00000000000 */
[----:B------:R-:W-:-:S08]  /*0bc0*/  DFMA R16, R26, R16, R24 ;  /* 0x000000101a10722b */ /* 0x000fd00000000018 */
[----:B------:R-:W-:-:S11]  /*0bd0*/  DFMA R10, R16, 0.5, R10 ;  /* 0x3fe00000100a782b */ /* 0x000fd6000000000a */
.L_x_4:
[----:B------:R-:W-:Y:S05]  /*0be0*/  BSYNC.RECONVERGENT B1 ;  /* 0x0000000000017941 */ /* 0x000fea0003800200 */
.L_x_3:
[----:B------:R-:W-:-:S05]  /*0bf0*/  IMAD.IADD R6, R3, 0x1, R6 ;  /* 0x0000000103067824 */ /* 0x000fca00078e0206 */
[----:B------:R-:W-:-:S13]  /*0c00*/  ISETP.GE.AND P0, PT, R6, R21, PT ;  /* 0x000000150600720c */ /* 0x000fda0003f06270 */
[----:B------:R-:W-:Y:S05]  /*0c10*/  @!P0 BRA `(.L_x_9) ;  /* 0xfffffff400b88947 */ /* 0x000fea000383ffff */
.L_x_1:
[----:B------:R-:W-:Y:S05]  /*0c20*/  BSYNC.RECONVERGENT B0 ;  /* 0x0000000000007941 */ /* 0x000fea0003800200 */
.L_x_0:
[----:B------:R-:W0:Y:S01]  /*0c30*/  S2UR UR5, SR_CgaCtaId ;  /* 0x00000000000579c3 */ /* 0x000e220000008800 */
[----:B------:R-:W-:Y:S01]  /*0c40*/  UMOV UR4, 0x400 ;  /* 0x0000040000047882 */ /* 0x000fe20000000000 */
[----:B------:R-:W-:Y:S02]  /*0c50*/  ISETP.GE.U32.AND P0, PT, R8, 0x2, PT ;  /* 0x000000020800780c */ /* 0x000fe40003f06070 */
[----:B------:R-:W-:Y:S01]  /*0c60*/  ISETP.NE.AND P1, PT, R23, RZ, PT ;  /* 0x000000ff1700720c */ /* 0x000fe20003f25270 */
[----:B0-----:R-:W-:-:S06]  /*0c70*/  ULEA UR4, UR5, UR4, 0x18 ;  /* 0x0000000405047291 */ /* 0x001fcc000f8ec0ff */
[----:B------:R-:W-:-:S05]  /*0c80*/  LEA R7, R23, UR4, 0x3 ;  /* 0x0000000417077c11 */ /* 0x000fca000f8e18ff */
[----:B------:R0:W-:Y:S01]  /*0c90*/  STS.64 [R7], R10 ;  /* 0x0000000a07007388 */ /* 0x0001e20000000a00 */
[----:B------:R-:W-:Y:S06]  /*0ca0*/  BAR.SYNC.DEFER_BLOCKING 0x0 ;  /* 0x0000000000007b1d */ /* 0x000fec0000010000 */
[----:B------:R-:W-:Y:S05]  /*0cb0*/  @!P0 BRA `(.L_x_10) ;  /* 0x00000000002c8947 */ /* 0x000fea0003800000 */
.L_x_11:
[----:B------:R-:W-:-:S04]  /*0cc0*/  SHF.R.U32.HI R6, RZ, 0x1, R8 ;  /* 0x00000001ff067819 */ /* 0x000fc80000011608 */
[----:B------:R-:W-:-:S13]  /*0cd0*/  ISETP.GE.U32.AND P0, PT, R23, R6, PT ;  /* 0x000000061700720c */ /* 0x000fda0003f06070 */
[----:B------:R-:W-:Y:S01]  /*0ce0*/  @!P0 LEA R0, R6, R7, 0x3 ;  /* 0x0000000706008211 */ /* 0x000fe200078e18ff */
[----:B------:R-:W-:Y:S04]  /*0cf0*/  @!P0 LDS.64 R4, [R7] ;  /* 0x0000000007048984 */ /* 0x000fe80000000a00 */
[----:B------:R-:W1:Y:S02]  /*0d00*/  @!P0 LDS.64 R2, [R0] ;  /* 0x0000000000028984 */ /* 0x000e640000000a00 */
[----:B-1----:R-:W-:-:S07]  /*0d10*/  @!P0 DADD R2, R2, R4 ;  /* 0x0000000002028229 */ /* 0x002fce0000000004 */
[----:B------:R1:W-:Y:S01]  /*0d20*/  @!P0 STS.64 [R7], R2 ;  /* 0x0000000207008388 */ /* 0x0003e20000000a00 */
[----:B------:R-:W-:Y:S01]  /*0d30*/  BAR.SYNC.DEFER_BLOCKING 0x0 ;  /* 0x0000000000007b1d */ /* 0x000fe20000010000 */
[----:B------:R-:W-:Y:S01]  /*0d40*/  ISETP.GT.U32.AND P0, PT, R8, 0x3, PT ;  /* 0x000000030800780c */ /* 0x000fe20003f04070 */
[----:B------:R-:W-:-:S12]  /*0d50*/  IMAD.MOV.U32 R8, RZ, RZ, R6 ;  /* 0x000000ffff087224 */ /* 0x000fd800078e0006 */
[----:B-1----:R-:W-:Y:S05]  /*0d60*/  @P0 BRA `(.L_x_11) ;  /* 0xfffffffc00d40947 */ /* 0x002fea000383ffff */
.L_x_10:
[----:B------:R-:W-:Y:S05]  /*0d70*/  @P1 EXIT ;  /* 0x000000000000194d */ /* 0x000fea0003800000 */
[----:B------:R-:W1:Y:S01]  /*0d80*/  S2UR UR5, SR_CgaCtaId ;  /* 0x00000000000579c3 */ /* 0x000e620000008800 */
[----:B------:R-:W-:-:S07]  /*0d90*/  UMOV UR4, 0x400 ;  /* 0x0000040000047882 */ /* 0x000fce0000000000 */
[----:B------:R-:W2:Y:S01]  /*0da0*/  LDC.64 R4, c[0x0][0x3d0] ;  /* 0x0000f400ff047b82 */ /* 0x000ea20000000a00 */
[----:B-1----:R-:W-:Y:S01]  /*0db0*/  ULEA UR4, UR5, UR4, 0x18 ;  /* 0x0000000405047291 */ /* 0x002fe2000f8ec0ff */
[----:B--2---:R-:W-:-:S08]  /*0dc0*/  IMAD.WIDE.U32 R20, R20, 0x8, R4 ;  /* 0x0000000814147825 */ /* 0x004fd000078e0004 */
[----:B------:R-:W1:Y:S04]  /*0dd0*/  LDS.64 R2, [UR4] ;  /* 0x00000004ff027984 */ /* 0x000e680008000a00 */
[----:B-1----:R-:W-:Y:S01]  /*0de0*/  STG.E.64 desc[UR6][R20.64], R2 ;  /* 0x0000000214007986 */ /* 0x002fe2000c101b06 */
[----:B------:R-:W-:Y:S05]  /*0df0*/  EXIT ;  /* 0x000000000000794d */ /* 0x000fea0003800000 */
        .weak           $__internal_0_$__cuda_sm3x_div_rn_noftz_f32_slowpath
        .type           $__internal_0_$__cuda_sm3x_div_rn_noftz_f32_slowpath,@function
        .size           $__internal_0_$__cuda_sm3x_div_rn_noftz_f32_slowpath,(.L_x_135 - $__internal_0_$__cuda_sm3x_div_rn_noftz_f32_slowpath)
$__internal_0_$__cuda_sm3x_div_rn_noftz_f32_slowpath:
[----:B------:R-:W-:Y:S01]  /*0e00*/  SHF.R.U32.HI R15, RZ, 0x17, R0 ;  /* 0x00000017ff0f7819 */ /* 0x000fe20000011600 */
[----:B------:R-:W-:Y:S01]  /*0e10*/  BSSY.RECONVERGENT B3, `(.L_x_12) ;  /* 0x0000063000037945 */ /* 0x000fe20003800200 */
[--C-:B------:R-:W-:Y:S01]  /*0e20*/  SHF.R.U32.HI R18, RZ, 0x17, R29.reuse ;  /* 0x00000017ff127819 */ /* 0x100fe2000001161d */
[----:B------:R-:W-:Y:S01]  /*0e30*/  IMAD.MOV.U32 R17, RZ, RZ, R29 ;  /* 0x000000ffff117224 */ /* 0x000fe200078e001d */
[----:B------:R-:W-:Y:S02]  /*0e40*/  LOP3.LUT R15, R15, 0xff, RZ, 0xc0, !PT ;  /* 0x000000ff0f0f7812 */ /* 0x000fe400078ec0ff */
[----:B------:R-:W-:-:S03]  /*0e50*/  LOP3.LUT R18, R18, 0xff, RZ, 0xc0, !PT ;  /* 0x000000ff12127812 */ /* 0x000fc600078ec0ff */
[----:B------:R-:W-:Y:S01]  /*0e60*/  VIADD R24, R15, 0xffffffff ;  /* 0xffffffff0f187836 */ /* 0x000fe20000000000 */
[----:B------:R-:W-:-:S04]  /*0e70*/  IADD3 R19, PT, PT, R18, -0x1, RZ ;  /* 0xffffffff12137810 */ /* 0x000fc80007ffe0ff */
[----:B------:R-:W-:-:S04]  /*0e80*/  ISETP.GT.U32.AND P0, PT, R24, 0xfd, PT ;  /* 0x000000fd1800780c */ /* 0x000fc80003f04070 */
[----:B------:R-:W-:-:S13]  /*0e90*/  ISETP.GT.U32.OR P0, PT, R19, 0xfd, P0 ;  /* 0x000000fd1300780c */ /* 0x000fda0000704470 */
[----:B------:R-:W-:Y:S01]  /*0ea0*/  @!P0 IMAD.MOV.U32 R14, RZ, RZ, RZ ;  /* 0x000000ffff0e8224 */ /* 0x000fe200078e00ff */
[----:B------:R-:W-:Y:S06]  /*0eb0*/  @!P0 BRA `(.L_x_13) ;  /* 0x00000000005c8947 */ /* 0x000fec0003800000 */
[----:B------:R-:W-:Y:S02]  /*0ec0*/  FSETP.GTU.FTZ.AND P0, PT, |R29|, +INF , PT ;  /* 0x7f8000001d00780b */ /* 0x000fe40003f1c200 */
[----:B------:R-:W-:-:S04]  /*0ed0*/  FSETP.GTU.FTZ.AND P1, PT, |R0|, +INF , PT ;  /* 0x7f8000000000780b */ /* 0x000fc80003f3c200 */
[----:B------:R-:W-:-:S13]  /*0ee0*/  PLOP3.LUT P0, PT, P0, P1, PT, 0xf8, 0x8f ;  /* 0x00000000008f781c */ /* 0x000fda0000703f70 */
[----:B------:R-:W-:Y:S05]  /*0ef0*/  @P0 BRA `(.L_x_14) ;  /* 0x00000004004c0947 */ /* 0x000fea0003800000 */
[----:B------:R-:W-:-:S13]  /*0f00*/  LOP3.LUT P0, RZ, R0, 0x7fffffff, R17, 0xc8, !PT ;  /* 0x7fffffff00ff7812 */ /* 0x000fda000780c811 */
[----:B------:R-:W-:Y:S05]  /*0f10*/  @!P0 BRA `(.L_x_15) ;  /* 0x00000004003c8947 */ /* 0x000fea0003800000 */
[C---:B------:R-:W-:Y:S02]  /*0f20*/  FSETP.NEU.FTZ.AND P1, PT, |R29|.reuse, +INF , PT ;  /* 0x7f8000001d00780b */ /* 0x040fe40003f3d200 */
[----:B------:R-:W-:Y:S02]  /*0f30*/  FSETP.NEU.FTZ.AND P2, PT, |R0|, +INF , PT ;  /* 0x7f8000000000780b */ /* 0x000fe40003f5d200 */
[----:B------:R-:W-:-:S11]  /*0f40*/  FSETP.NEU.FTZ.AND P0, PT, |R29|, +INF , PT ;  /* 0x7f8000001d00780b */ /* 0x000fd60003f1d200 */
[----:B------:R-:W-:Y:S05]  /*0f50*/  @!P2 BRA !P1, `(.L_x_15) ;  /* 0x00000004002ca947 */ /* 0x000fea0004800000 */
[----:B------:R-:W-:-:S04]  /*0f60*/  LOP3.LUT P1, RZ, R17, 0x7fffffff, RZ, 0xc0, !PT ;  /* 0x7fffffff11ff7812 */ /* 0x000fc8000782c0ff */
[----:B------:R-:W-:-:S13]  /*0f70*/  PLOP3.LUT P1, PT, P2, P1, PT, 0x2f, 0xf2 ;  /* 0x0000000000f2781c */ /* 0x000fda0001722577 */
[----:B------:R-:W-:Y:S05]  /*0f80*/  @P1 BRA `(.L_x_16) ;  /* 0x0000000400181947 */ /* 0x000fea0003800000 */
[----:B------:R-:W-:-:S04]  /*0f90*/  LOP3.LUT P1, RZ, R0, 0x7fffffff, RZ, 0xc0, !PT ;  /* 0x7fffffff00ff7812 */ /* 0x000fc8000782c0ff */
[----:B------:R-:W-:-:S13]  /*0fa0*/  PLOP3.LUT P0, PT, P0, P1, PT, 0x2f, 0xf2 ;  /* 0x0000000000f2781c */ /* 0x000fda0000702577 */
[----:B------:R-:W-:Y:S05]  /*0fb0*/  @P0 BRA `(.L_x_17) ;  /* 0x0000000400000947 */ /* 0x000fea0003800000 */
[----:B------:R-:W-:Y:S02]  /*0fc0*/  ISETP.GE.AND P0, PT, R19, RZ, PT ;  /* 0x000000ff1300720c */ /* 0x000fe40003f06270 */
[----:B------:R-:W-:-:S11]  /*0fd0*/  ISETP.GE.AND P1, PT, R24, RZ, PT ;  /* 0x000000ff1800720c */ /* 0x000fd60003f26270 */
[----:B------:R-:W-:Y:S01]  /*0fe0*/  @P0 MOV R14, RZ ;  /* 0x000000ff000e0202 */ /* 0x000fe20000000f00 */
[----:B------:R-:W-:Y:S02]  /*0ff0*/  @!P0 IMAD.MOV.U32 R14, RZ, RZ, -0x40 ;  /* 0xffffffc0ff0e8424 */ /* 0x000fe400078e00ff */
[----:B------:R-:W-:Y:S01]  /*1000*/  @!P0 FFMA R17, R29, 1.84467440737095516160e+19, RZ ;  /* 0x5f8000001d118823 */ /* 0x000fe200000000ff */
[----:B------:R-:W-:Y:S01]  /*1010*/  @!P1 FFMA R0, R0, 1.84467440737095516160e+19, RZ ;  /* 0x5f80000000009823 */ /* 0x000fe200000000ff */
[----:B------:R-:W-:-:S07]  /*1020*/  @!P1 VIADD R14, R14, 0x40 ;  /* 0x000000400e0e9836 */ /* 0x000fce0000000000 */
.L_x_13:
[----:B------:R-:W-:Y:S01]  /*1030*/  LEA R19, R15, 0xc0800000, 0x17 ;  /* 0xc08000000f137811 */ /* 0x000fe200078eb8ff */
[----:B------:R-:W-:Y:S01]  /*1040*/  VIADD R18, R18, 0xffffff81 ;  /* 0xffffff8112127836 */ /* 0x000fe20000000000 */
[----:B------:R-:W-:Y:S02]  /*1050*/  BSSY.RECONVERGENT B4, `(.L_x_18) ;  /* 0x0000035000047945 */ /* 0x000fe40003800200 */
[----:B------:R-:W-:Y:S01]  /*1060*/  IADD3 R25, PT, PT, -R19, R0, RZ ;  /* 0x0000000013197210 */ /* 0x000fe20007ffe1ff */
[----:B------:R-:W-:-:S03]  /*1070*/  IMAD R0, R18, -0x800000, R17 ;  /* 0xff80000012007824 */ /* 0x000fc600078e0211 */
[----:B------:R0:W1:Y:S01]  /*1080*/  MUFU.RCP R24, R25 ;  /* 0x0000001900187308 */ /* 0x0000620000001000 */
[----:B------:R-:W-:Y:S01]  /*1090*/  FADD.FTZ R19, -R25, -RZ ;  /* 0x800000ff19137221 */ /* 0x000fe20000010100 */
[----:B0-----:R-:W-:-:S05]  /*10a0*/  IADD3 R25, PT, PT, R18, 0x7f, -R15 ;  /* 0x0000007f12197810 */ /* 0x001fca0007ffe80f */
[----:B------:R-:W-:Y:S02]  /*10b0*/  IMAD.IADD R25, R25, 0x1, R14 ;  /* 0x0000000119197824 */ /* 0x000fe400078e020e */
[----:B-1----:R-:W-:-:S04]  /*10c0*/  FFMA R27, R24, R19, 1 ;  /* 0x3f800000181b7423 */ /* 0x002fc80000000013 */
[----:B------:R-:W-:-:S04]  /*10d0*/  FFMA R17, R24, R27, R24 ;  /* 0x0000001b18117223 */ /* 0x000fc80000000018 */
[----:B------:R-:W-:-:S04]  /*10e0*/  FFMA R24, R0, R17, RZ ;  /* 0x0000001100187223 */ /* 0x000fc800000000ff */
[----:B------:R-:W-:-:S04]  /*10f0*/  FFMA R26, R19, R24, R0 ;  /* 0x00000018131a7223 */ /* 0x000fc80000000000 */
[----:B------:R-:W-:-:S04]  /*1100*/  FFMA R24, R17, R26, R24 ;  /* 0x0000001a11187223 */ /* 0x000fc80000000018 */
[----:B------:R-:W-:-:S04]  /*1110*/  FFMA R19, R19, R24, R0 ;  /* 0x0000001813137223 */ /* 0x000fc80000000000 */
[----:B------:R-:W-:-:S05]  /*1120*/  FFMA R0, R17, R19, R24 ;  /* 0x0000001311007223 */ /* 0x000fca0000000018 */
[----:B------:R-:W-:-:S04]  /*1130*/  SHF.R.U32.HI R15, RZ, 0x17, R0 ;  /* 0x00000017ff0f7819 */ /* 0x000fc80000011600 */
[----:B------:R-:W-:-:S04]  /*1140*/  LOP3.LUT R15, R15, 0xff, RZ, 0xc0, !PT ;  /* 0x000000ff0f0f7812 */ /* 0x000fc800078ec0ff */
[----:B------:R-:W-:-:S05]  /*1150*/  IADD3 R15, PT, PT, R15, R25, RZ ;  /* 0x000000190f0f7210 */ /* 0x000fca0007ffe0ff */
[----:B------:R-:W-:-:S05]  /*1160*/  VIADD R14, R15, 0xffffffff ;  /* 0xffffffff0f0e7836 */ /* 0x000fca0000000000 */
[----:B------:R-:W-:-:S13]  /*1170*/  ISETP.GE.U32.AND P0, PT, R14, 0xfe, PT ;  /* 0x000000fe0e00780c */ /* 0x000fda0003f06070 */
[----:B------:R-:W-:Y:S05]  /*1180*/  @!P0 BRA `(.L_x_19) ;  /* 0x0000000000808947 */ /* 0x000fea0003800000 */
[----:B------:R-:W-:-:S13]  /*1190*/  ISETP.GT.AND P0, PT, R15, 0xfe, PT ;  /* 0x000000fe0f00780c */ /* 0x000fda0003f04270 */
[----:B------:R-:W-:Y:S05]  /*11a0*/  @P0 BRA `(.L_x_20) ;  /* 0x00000000006c0947 */ /* 0x000fea0003800000 */
[----:B------:R-:W-:-:S13]  /*11b0*/  ISETP.GE.AND P0, PT, R15, 0x1, PT ;  /* 0x000000010f00780c */ /* 0x000fda0003f06270 */
[----:B------:R-:W-:Y:S05]  /*11c0*/  @P0 BRA `(.L_x_21) ;  /* 0x0000000000740947 */ /* 0x000fea0003800000 */
[----:B------:R-:W-:Y:S02]  /*11d0*/  ISETP.GE.AND P0, PT, R15, -0x18, PT ;  /* 0xffffffe80f00780c */ /* 0x000fe40003f06270 */
[----:B------:R-:W-:-:S11]  /*11e0*/  LOP3.LUT R0, R0, 0x80000000, RZ, 0xc0, !PT ;  /* 0x8000000000007812 */ /* 0x000fd600078ec0ff */
[----:B------:R-:W-:Y:S05]  /*11f0*/  @!P0 BRA `(.L_x_21) ;  /* 0x0000000000688947 */ /* 0x000fea0003800000 */
[-CC-:B------:R-:W-:Y:S01]  /*1200*/  FFMA.RZ R14, R17, R19.reuse, R24.reuse ;  /* 0x00000013110e7223 */ /* 0x180fe2000000c018 */
[C---:B------:R-:W-:Y:S02]  /*1210*/  ISETP.NE.AND P2, PT, R15.reuse, RZ, PT ;  /* 0x000000ff0f00720c */ /* 0x040fe40003f45270 */
[----:B------:R-:W-:Y:S02]  /*1220*/  ISETP.NE.AND P1, PT, R15, RZ, PT ;  /* 0x000000ff0f00720c */ /* 0x000fe40003f25270 */
[----:B------:R-:W-:Y:S01]  /*1230*/  LOP3.LUT R18, R14, 0x7fffff, RZ, 0xc0, !PT ;  /* 0x007fffff0e127812 */ /* 0x000fe200078ec0ff */
[CCC-:B------:R-:W-:Y:S01]  /*1240*/  FFMA.RP R14, R17.reuse, R19.reuse, R24.reuse ;  /* 0x00000013110e7223 */ /* 0x1c0fe20000008018 */
[----:B------:R-:W-:Y:S01]  /*1250*/  FFMA.RM R17, R17, R19, R24 ;  /* 0x0000001311117223 */ /* 0x000fe20000004018 */
[C---:B------:R-:W-:Y:S01]  /*1260*/  VIADD R19, R15.reuse, 0x20 ;  /* 0x000000200f137836 */ /* 0x040fe20000000000 */
[----:B------:R-:W-:Y:S02]  /*1270*/  LOP3.LUT R18, R18, 0x800000, RZ, 0xfc, !PT ;  /* 0x0080000012127812 */ /* 0x000fe400078efcff */
[----:B------:R-:W-:-:S02]  /*1280*/  IADD3 R15, PT, PT, -R15, RZ, RZ ;  /* 0x000000ff0f0f7210 */ /* 0x000fc40007ffe1ff */
[----:B------:R-:W-:Y:S02]  /*1290*/  SHF.L.U32 R19, R18, R19, RZ ;  /* 0x0000001312137219 */ /* 0x000fe400000006ff */
[----:B------:R-:W-:Y:S02]  /*12a0*/  FSETP.NEU.FTZ.AND P0, PT, R14, R17, PT ;  /* 0x000000110e00720b */ /* 0x000fe40003f1d000 */
[----:B------:R-:W-:Y:S02]  /*12b0*/  SEL R15, R15, RZ, P2 ;  /* 0x000000ff0f0f7207 */ /* 0x000fe40001000000 */
[----:B------:R-:W-:Y:S02]  /*12c0*/  ISETP.NE.AND P1, PT, R19, RZ, P1 ;  /* 0x000000ff1300720c */ /* 0x000fe40000f25270 */
[----:B------:R-:W-:Y:S02]  /*12d0*/  SHF.R.U32.HI R15, RZ, R15, R18 ;  /* 0x0000000fff0f7219 */ /* 0x000fe40000011612 */
[----:B------:R-:W-:-:S02]  /*12e0*/  PLOP3.LUT P0, PT, P0, P1, PT, 0xf8, 0x8f ;  /* 0x00000000008f781c */ /* 0x000fc40000703f70 */
[----:B------:R-:W-:Y:S02]  /*12f0*/  SHF.R.U32.HI R17, RZ, 0x1, R15 ;  /* 0x00000001ff117819 */ /* 0x000fe4000001160f */
[----:B------:R-:W-:-:S04]  /*1300*/  SEL R14, RZ, 0x1, !P0 ;  /* 0x00000001ff0e7807 */ /* 0x000fc80004000000 */
[----:B------:R-:W-:-:S04]  /*1310*/  LOP3.LUT R14, R14, 0x1, R17, 0xf8, !PT ;  /* 0x000000010e0e7812 */ /* 0x000fc800078ef811 */
[----:B------:R-:W-:-:S05]  /*1320*/  LOP3.LUT R14, R14, R15, RZ, 0xc0, !PT ;  /* 0x0000000f0e0e7212 */ /* 0x000fca00078ec0ff */
[----:B------:R-:W-:-:S05]  /*1330*/  IMAD.IADD R17, R17, 0x1, R14 ;  /* 0x0000000111117824 */ /* 0x000fca00078e020e */
[----:B------:R-:W-:Y:S01]  /*1340*/  LOP3.LUT R0, R17, R0, RZ, 0xfc, !PT ;  /* 0x0000000011007212 */ /* 0x000fe200078efcff */
[----:B------:R-:W-:Y:S06]  /*1350*/  BRA `(.L_x_21) ;  /* 0x0000000000107947 */ /* 0x000fec0003800000 */
.L_x_20:
[----:B------:R-:W-:-:S04]  /*1360*/  LOP3.LUT R0, R0, 0x80000000, RZ, 0xc0, !PT ;  /* 0x8000000000007812 */ /* 0x000fc800078ec0ff */
[----:B------:R-:W-:Y:S01]  /*1370*/  LOP3.LUT R0, R0, 0x7f800000, RZ, 0xfc, !PT ;  /* 0x7f80000000007812 */ /* 0x000fe200078efcff */
[----:B------:R-:W-:Y:S06]  /*1380*/  BRA `(.L_x_21) ;  /* 0x0000000000047947 */ /* 0x000fec0003800000 */
.L_x_19:
[----:B------:R-:W-:-:S07]  /*1390*/  IMAD R0, R25, 0x800000, R0 ;  /* 0x0080000019007824 */ /* 0x000fce00078e0200 */
.L_x_21:
[----:B------:R-:W-:Y:S05]  /*13a0*/  BSYNC.RECONVERGENT B4 ;  /* 0x0000000000047941 */ /* 0x000fea0003800200 */
.L_x_18:
[----:B------:R-:W-:Y:S05]  /*13b0*/  BRA `(.L_x_22) ;  /* 0x0000000000207947 */ /* 0x000fea0003800000 */
.L_x_17:
[----:B------:R-:W-:-:S04]  /*13c0*/  LOP3.LUT R0, R0, 0x80000000, R17, 0x48, !PT ;  /* 0x8000000000007812 */ /* 0x000fc800078e4811 */
[----:B------:R-:W-:Y:S01]  /*13d0*/  LOP3.LUT R0, R0, 0x7f800000, RZ, 0xfc, !PT ;  /* 0x7f80000000007812 */ /* 0x000fe200078efcff */
[----:B------:R-:W-:Y:S06]  /*13e0*/  BRA `(.L_x_22) ;  /* 0x0000000000147947 */ /* 0x000fec0003800000 */
.L_x_16:
[----:B------:R-:W-:Y:S01]  /*13f0*/  LOP3.LUT R0, R0, 0x80000000, R17, 0x48, !PT ;  /* 0x8000000000007812 */ /* 0x000fe200078e4811 */
[----:B------:R-:W-:Y:S06]  /*1400*/  BRA `(.L_x_22) ;  /* 0x00000000000c7947 */ /* 0x000fec0003800000 */
.L_x_15:
[----:B------:R-:W0:Y:S01]  /*1410*/  MUFU.RSQ R0, -QNAN ;  /* 0xffc0000000007908 */ /* 0x000e220000001400 */
[----:B------:R-:W-:Y:S05]  /*1420*/  BRA `(.L_x_22) ;  /* 0x0000000000047947 */ /* 0x000fea0003800000 */
.L_x_14:
[----:B------:R-:W-:-:S07]  /*1430*/  FADD.FTZ R0, R29, R0 ;  /* 0x000000001d007221 */ /* 0x000fce0000010000 */
.L_x_22:
[----:B------:R-:W-:Y:S05]  /*1440*/  BSYNC.RECONVERGENT B3 ;  /* 0x0000000000037941 */ /* 0x000fea0003800200 */
.L_x_12:
[----:B------:R-:W-:Y:S01]  /*1450*/  MOV R14, R16 ;  /* 0x00000010000e7202 */ /* 0x000fe20000000f00 */
[----:B------:R-:W-:-:S04]  /*1460*/  IMAD.MOV.U32 R15, RZ, RZ, 0x0 ;  /* 0x00000000ff0f7424 */ /* 0x000fc800078e00ff */
[----:B0-----:R-:W-:Y:S05]  /*1470*/  RET.REL.NODEC R14 `(energy_half_spectrum) ;  /* 0xffffffe80ee07950 */ /* 0x001fea0003c3ffff */
.L_x_23:
[----:B------:R-:W-:-:S00]  /*1480*/  BRA `(.L_x_23) ;  /* 0xfffffffc00fc7947 */ /* 0x000fc0000383ffff */
[----:B------:R-:W-:-:S00]  /*1490*/  NOP ;  /* 0x0000000000007918 */ /* 0x000fc00000000000 */
        /* <DEDUP_REMOVED lines=14> */
.L_x_135:


//--------------------- .text.gather_forces_to_atoms --------------------------
	.section	.text.gather_forces_to_atoms,"ax",@progbits
	.align	128
        .global         gather_forces_to_atoms
        .type           gather_forces_to_atoms,@function
        .size           gather_forces_to_atoms,(.L_x_136 - gather_forces_to_atoms)
        .other          gather_forces_to_atoms,@"STO_CUDA_ENTRY STV_DEFAULT"
gather_forces_to_atoms:
.text.gather_forces_to_atoms:
[----:B------:R-:W0:Y:S01]  /*0000*/  LDC R1, c[0x0][0x37c] ;  /* 0x0000df00ff017b82 */ /* 0x000e220000000800 */
[----:B------:R-:W1:Y:S07]  /*0010*/  S2R R3, SR_TID.X ;  /* 0x0000000000037919 */ /* 0x000e6e0000002100 */
[----:B------:R-:W1:Y:S01]  /*0020*/  S2UR UR4, SR_CTAID.X ;  /* 0x00000000000479c3 */ /* 0x000e620000002500 */
[----:B------:R-:W2:Y:S01]  /*0030*/  LDCU UR5, c[0x0][0x3b0] ;  /* 0x00007600ff0577ac */ /* 0x000ea20008000800 */
[----:B0-----:R-:W-:-:S05]  /*0040*/  VIADD R1, R1, 0xfffffff0 ;  /* 0xfffffff001017836 */ /* 0x001fca0000000000 */
[----:B------:R-:W-:Y:S01]  /*0050*/  R2UR UR10, R1 ;  /* 0x00000000010a72ca */ /* 0x000fe200000e0000 */
[----:B------:R-:W1:Y:S02]  /*0060*/  LDC R14, c[0x0][0x360] ;  /* 0x0000d800ff0e7b82 */ /* 0x000e640000000800 */
[----:B-1----:R-:W-:-:S05]  /*0070*/  IMAD R14, R14, UR4, R3 ;  /* 0x000000040e0e7c24 */ /* 0x002fca000f8e0203 */
[----:B--2---:R-:W-:-:S13]  /*0080*/  ISETP.GE.AND P0, PT, R14, UR5, PT ;  /* 0x000000050e007c0c */ /* 0x004fda000bf06270 */
[----:B------:R-:W-:Y:S05]  /*0090*/  @P0 EXIT ;  /* 0x000000000000094d */ /* 0x000fea0003800000 */
[----:B------:R-:W0:Y:S01]  /*00a0*/  LDC.64 R6, c[0x0][0x380] ;  /* 0x0000e000ff067b82 */ /* 0x000e220000000a00 */
[----:B------:R-:W1:Y:S07]  /*00b0*/  LDCU.64 UR8, c[0x0][0x358] ;  /* 0x00006b00ff0877ac */ /* 0x000e6e0008000a00 */
[----:B------:R-:W2:Y:S01]  /*00c0*/  LDC R8, c[0x0][0x3c0] ;  /* 0x0000f000ff087b82 */ /* 0x000ea20000000800 */
[----:B0-----:R-:W-:-:S05]  /*00d0*/  IMAD.WIDE R6, R14, 0xc, R6 ;  /* 0x0000000c0e067825 */ /* 0x001fca00078e0206 */
[----:B-1----:R-:W3:Y:S04]  /*00e0*/  LDG.E R3, desc[UR8][R6.64] ;  /* 0x0000000806037981 */ /* 0x002ee8000c1e1900 */
[----:B------:R0:W5:Y:S04]  /*00f0*/  LDG.E R5, desc[UR8][R6.64+0x4] ;  /* 0x0000040806057981 */ /* 0x000168000c1e1900 */
[----:B------:R0:W5:Y:S01]  /*0100*/  LDG.E R4, desc[UR8][R6.64+0x8] ;  /* 0x0000080806047981 */ /* 0x000162000c1e1900 */
[----:B--2---:R-:W1:Y:S01]  /*0110*/  MUFU.RCP R0, R8 ;  /* 0x0000000800007308 */ /* 0x004e620000001000 */
[----:B------:R-:W-:Y:S01]  /*0120*/  BSSY.RECONVERGENT B2, `(.L_x_24) ;  /* 0x000000d000027945 */ /* 0x000fe20003800200 */
[----:B-1----:R-:W-:-:S04]  /*0130*/  FFMA R9, R0, -R8, 1 ;  /* 0x3f80000000097423 */ /* 0x002fc80000000808 */
[----:B------:R-:W-:Y:S02]  /*0140*/  FFMA R0, R0, R9, R0 ;  /* 0x0000000900007223 */ /* 0x000fe40000000000 */
[----:B---3--:R-:W1:Y:S02]  /*0150*/  FCHK P0, R3, R8 ;  /* 0x0000000803007302 */ /* 0x008e640000000000 */
[----:B------:R-:W-:-:S04]  /*0160*/  FFMA R2, R3, R0, RZ ;  /* 0x0000000003027223 */ /* 0x000fc800000000ff */
[----:B------:R-:W-:-:S04]  /*0170*/  FFMA R9, R2, -R8, R3 ;  /* 0x8000000802097223 */ /* 0x000fc80000000003 */
[----:B------:R-:W-:Y:S01]  /*0180*/  FFMA R2, R0, R9, R2 ;  /* 0x0000000900027223 */ /* 0x000fe20000000002 */
[----:B01----:R-:W-:Y:S06]  /*0190*/  @!P0 BRA `(.L_x_25) ;  /* 0x0000000000148947 */ /* 0x003fec0003800000 */
[----:B------:R-:W0:Y:S01]  /*01a0*/  LDCU UR4, c[0x0][0x3c0] ;  /* 0x00007800ff0477ac */ /* 0x000e220008000800 */
[----:B------:R-:W-:Y:S01]  /*01b0*/  MOV R16, 0x1e0 ;  /* 0x000001e000107802 */ /* 0x000fe20000000f00 */
[----:B0-----:R-:W-:-:S07]  /*01c0*/  IMAD.U32 R0, RZ, RZ, UR4 ;  /* 0x00000004ff007e24 */ /* 0x001fce000f8e00ff */
[----:B-----5:R-:W-:Y:S05]  /*01d0*/  CALL.REL.NOINC `($__internal_1_$__cuda_sm3x_div_rn_noftz_f32_slowpath) ;  /* 0x0000003000207944 */ /* 0x020fea0003c00000 */
[----:B------:R-:W-:-:S07]  /*01e0*/  MOV R2, R0 ;  /* 0x0000000000027202 */ /* 0x000fce0000000f00 */
.L_x_25:
[----:B------:R-:W-:Y:S05]  /*01f0*/  BSYNC.RECONVERGENT B2 ;  /* 0x0000000000027941 */ /* 0x000fea0003800200 */
.L_x_24:
[----:B------:R-:W0:Y:S01]  /*0200*/  LDC R8, c[0x0][0x3c4] ;  /* 0x0000f100ff087b82 */ /* 0x000e220000000800 */
[----:B------:R-:W1:Y:S01]  /*0210*/  LDCU UR4, c[0x0][0x3b4] ;  /* 0x00007680ff0477ac */ /* 0x000e620008000800 */
[----:B------:R-:W-:Y:S01]  /*0220*/  BSSY.RECONVERGENT B2, `(.L_x_26) ;  /* 0x0000011000027945 */ /* 0x000fe20003800200 */
[----:B0-----:R-:W0:Y:S08]  /*0230*/  MUFU.RCP R0, R8 ;  /* 0x0000000800007308 */ /* 0x001e300000001000 */
[----:B-----5:R-:W2:Y:S01]  /*0240*/  FCHK P0, R5, R8 ;  /* 0x0000000805007302 */ /* 0x020ea20000000000 */
[----:B0-----:R-:W-:-:S04]  /*0250*/  FFMA R3, R0, -R8, 1 ;  /* 0x3f80000000037423 */ /* 0x001fc80000000808 */
[----:B------:R-:W-:Y:S01]  /*0260*/  FFMA R0, R0, R3, R0 ;  /* 0x0000000300007223 */ /* 0x000fe20000000000 */
[----:B-1----:R-:W-:-:S03]  /*0270*/  I2FP.F32.S32 R3, UR4 ;  /* 0x0000000400037c45 */ /* 0x002fc60008201400 */
[----:B------:R-:W-:Y:S02]  /*0280*/  FFMA R6, R5, R0, RZ ;  /* 0x0000000005067223 */ /* 0x000fe400000000ff */
[----:B------:R-:W-:Y:S02]  /*0290*/  FMUL R2, R3, R2 ;  /* 0x0000000203027220 */ /* 0x000fe40000400000 */
[----:B------:R-:W-:-:S04]  /*02a0*/  FFMA R7, R6, -R8, R5 ;  /* 0x8000000806077223 */ /* 0x000fc80000000005 */
[----:B------:R-:W-:Y:S01]  /*02b0*/  FFMA R21, R0, R7, R6 ;  /* 0x0000000700157223 */ /* 0x000fe20000000006 */
[----:B--2---:R-:W-:Y:S06]  /*02c0*/  @!P0 BRA `(.L_x_27) ;  /* 0x0000000000188947 */ /* 0x004fec0003800000 */
[----:B------:R-:W0:Y:S01]  /*02d0*/  LDCU UR4, c[0x0][0x3c4] ;  /* 0x00007880ff0477ac */ /* 0x000e220008000800 */
[----:B------:R-:W-:Y:S01]  /*02e0*/  IMAD.MOV.U32 R3, RZ, RZ, R5 ;  /* 0x000000ffff037224 */ /* 0x000fe200078e0005 */
[----:B------:R-:W-:Y:S01]  /*02f0*/  MOV R16, 0x320 ;  /* 0x0000032000107802 */ /* 0x000fe20000000f00 */
[----:B0-----:R-:W-:-:S07]  /*0300*/  IMAD.U32 R0, RZ, RZ, UR4 ;  /* 0x00000004ff007e24 */ /* 0x001fce000f8e00ff */
[----:B------:R-:W-:Y:S05]  /*0310*/  CALL.REL.NOINC `($__internal_1_$__cuda_sm3x_div_rn_noftz_f32_slowpath) ;  /* 0x0000002c00d07944 */ /* 0x000fea0003c00000 */
[----:B------:R-:W-:-:S07]  /*0320*/  MOV R21, R0 ;  /* 0x0000000000157202 */ /* 0x000fce0000000f00 */
.L_x_27:
[----:B------:R-:W-:Y:S05]  /*0330*/  BSYNC.RECONVERGENT B2 ;  /* 0x0000000000027941 */ /* 0x000fea0003800200 */
.L_x_26:
[----:B------:R-:W0:Y:S01]  /*0340*/  LDC R7, c[0x0][0x3c8] ;  /* 0x0000f200ff077b82 */ /* 0x000e220000000800 */
[----:B------:R-:W1:Y:S01]  /*0350*/  LDCU UR4, c[0x0][0x3b8] ;  /* 0x00007700ff0477ac */ /* 0x000e620008000800 */
[----:B------:R-:W-:Y:S01]  /*0360*/  BSSY.RECONVERGENT B2, `(.L_x_28) ;  /* 0x0000011000027945 */ /* 0x000fe20003800200 */
[----:B0-----:R-:W0:Y:S08]  /*0370*/  MUFU.RCP R0, R7 ;  /* 0x0000000700007308 */ /* 0x001e300000001000 */
[----:B------:R-:W2:Y:S01]  /*0380*/  FCHK P0, R4, R7 ;  /* 0x0000000704007302 */ /* 0x000ea20000000000 */
        /* <DEDUP_REMOVED lines=14> */
.L_x_29:
[----:B------:R-:W-:Y:S05]  /*0470*/  BSYNC.RECONVERGENT B2 ;  /* 0x0000000000027941 */ /* 0x000fea0003800200 */
.L_x_28:
[----:B------:R-:W0:Y:S01]  /*0480*/  LDCU UR4, c[0x0][0x3bc] ;  /* 0x00007780ff0477ac */ /* 0x000e220008000800 */
[----:B------:R-:W1:Y:S01]  /*0490*/  FRND.FLOOR R5, R2 ;  /* 0x0000000200057307 */ /* 0x000e620000205000 */
[----:B------:R-:W-:Y:S01]  /*04a0*/  IMAD.MOV.U32 R7, RZ, RZ, 0x3e2aaaab ;  /* 0x3e2aaaabff077424 */ /* 0x000fe200078e00ff */
[----:B------:R-:W-:Y:S01]  /*04b0*/  BSSY.RECONVERGENT B2, `(.L_x_30) ;  /* 0x000001e000027945 */ /* 0x000fe20003800200 */
[----:B------:R-:W-:-:S04]  /*04c0*/  IMAD.MOV.U32 R6, RZ, RZ, 0x40c00000 ;  /* 0x40c00000ff067424 */ /* 0x000fc800078e00ff */
[----:B------:R-:W-:Y:S01]  /*04d0*/  FFMA R6, R7, -R6, 1 ;  /* 0x3f80000007067423 */ /* 0x000fe20000000806 */
[----:B------:R2:W-:Y:S03]  /*04e0*/  F2I.FLOOR.NTZ R13, R2 ;  /* 0x00000002000d7305 */ /* 0x0005e60000207100 */
[----:B------:R-:W-:Y:S01]  /*04f0*/  FFMA R8, R6, R7, 0.16666667163372039795 ;  /* 0x3e2aaaab06087423 */ /* 0x000fe20000000007 */
[----:B-1----:R-:W-:-:S04]  /*0500*/  FADD R22, R2, -R5 ;  /* 0x8000000502167221 */ /* 0x002fc80000000000 */
[----:B------:R-:W1:Y:S01]  /*0510*/  FRND.FLOOR R4, R21 ;  /* 0x0000001500047307 */ /* 0x000e620000205000 */
[----:B0-----:R-:W-:Y:S01]  /*0520*/  I2FP.F32.S32 R0, UR4 ;  /* 0x0000000400007c45 */ /* 0x001fe20008201400 */
[----:B------:R-:W-:-:S04]  /*0530*/  FMUL R23, R22, R22 ;  /* 0x0000001616177220 */ /* 0x000fc80000400000 */
[----:B------:R-:W-:Y:S01]  /*0540*/  FMUL R0, R0, R3 ;  /* 0x0000000300007220 */ /* 0x000fe20000400000 */
[----:B------:R-:W-:Y:S01]  /*0550*/  FADD R3, -R22, 1 ;  /* 0x3f80000016037421 */ /* 0x000fe20000000100 */
[----:B------:R1:W-:Y:S03]  /*0560*/  F2I.FLOOR.NTZ R12, R21 ;  /* 0x00000015000c7305 */ /* 0x0003e60000207100 */
[----:B--2---:R-:W-:-:S04]  /*0570*/  FMUL R2, R3, R3 ;  /* 0x0000000303027220 */ /* 0x004fc80000400000 */
[----:B------:R-:W-:Y:S01]  /*0580*/  FMUL R3, R3, R2 ;  /* 0x0000000203037220 */ /* 0x000fe20000400000 */
[----:B------:R-:W0:Y:S01]  /*0590*/  FRND.FLOOR R5, R0 ;  /* 0x0000000000057307 */ /* 0x000e220000205000 */
[----:B-1----:R-:W-:Y:S02]  /*05a0*/  FADD R21, R21, -R4 ;  /* 0x8000000415157221 */ /* 0x002fe40000000000 */
[----:B------:R-:W-:-:S04]  /*05b0*/  FFMA R2, R3, R8, RZ ;  /* 0x0000000803027223 */ /* 0x000fc800000000ff */
[----:B------:R-:W-:Y:S01]  /*05c0*/  FFMA R9, R2, -6, R3 ;  /* 0xc0c0000002097823 */ /* 0x000fe20000000003 */
[----:B------:R-:W-:Y:S03]  /*05d0*/  FCHK P0, R3, 6 ;  /* 0x40c0000003007902 */ /* 0x000fe60000000000 */
[----:B------:R-:W-:Y:S01]  /*05e0*/  FFMA R8, R8, R9, R2 ;  /* 0x0000000908087223 */ /* 0x000fe20000000002 */
[----:B------:R-:W-:Y:S01]  /*05f0*/  FMUL R2, R22, R23 ;  /* 0x0000001716027220 */ /* 0x000fe20000400000 */
[----:B0-----:R-:W-:-:S03]  /*0600*/  FADD R6, R0, -R5 ;  /* 0x8000000500067221 */ /* 0x001fc60000000000 */
[----:B------:R-:W0:Y:S01]  /*0610*/  F2I.FLOOR.NTZ R7, R0 ;  /* 0x0000000000077305 */ /* 0x000e220000207100 */
[----:B------:R-:W-:Y:S01]  /*0620*/  IADD3 R5, PT, PT, R12, -0x1, RZ ;  /* 0xffffffff0c057810 */ /* 0x000fe20007ffe0ff */
[----:B0-----:R-:W-:Y:S01]  /*0630*/  VIADD R4, R7, 0xffffffff ;  /* 0xffffffff07047836 */ /* 0x001fe20000000000 */
[----:B------:R-:W-:Y:S06]  /*0640*/  @!P0 BRA `(.L_x_31) ;  /* 0x0000000000108947 */ /* 0x000fec0003800000 */
[----:B------:R-:W-:Y:S01]  /*0650*/  IMAD.MOV.U32 R0, RZ, RZ, 0x40c00000 ;  /* 0x40c00000ff007424 */ /* 0x000fe200078e00ff */
[----:B------:R-:W-:-:S07]  /*0660*/  MOV R16, 0x680 ;  /* 0x0000068000107802 */ /* 0x000fce0000000f00 */
[----:B------:R-:W-:Y:S05]  /*0670*/  CALL.REL.NOINC `($__internal_1_$__cuda_sm3x_div_rn_noftz_f32_slowpath) ;  /* 0x0000002800f87944 */ /* 0x000fea0003c00000 */
[----:B------:R-:W-:-:S07]  /*0680*/  MOV R8, R0 ;  /* 0x0000000000087202 */ /* 0x000fce0000000f00 */
.L_x_31:
[----:B------:R-:W-:Y:S05]  /*0690*/  BSYNC.RECONVERGENT B2 ;  /* 0x0000000000027941 */ /* 0x000fea0003800200 */
.L_x_30:
[----:B------:R-:W-:Y:S01]  /*06a0*/  FMUL R10, R2, 3 ;  /* 0x40400000020a7820 */ /* 0x000fe20000400000 */
[----:B------:R-:W-:Y:S01]  /*06b0*/  IMAD.MOV.U32 R9, RZ, RZ, 0x3e2aaaab ;  /* 0x3e2aaaabff097424 */ /* 0x000fe200078e00ff */
[----:B------:R-:W-:Y:S01]  /*06c0*/  BSSY.RECONVERGENT B2, `(.L_x_32) ;  /* 0x0000010000027945 */ /* 0x000fe20003800200 */
[----:B------:R-:W-:Y:S02]  /*06d0*/  IMAD.MOV.U32 R16, RZ, RZ, 0x40c00000 ;  /* 0x40c00000ff107424 */ /* 0x000fe400078e00ff */
[----:B------:R-:W-:Y:S02]  /*06e0*/  FFMA R0, R23, -6, R10 ;  /* 0xc0c0000017007823 */ /* 0x000fe4000000000a */
[----:B------:R-:W-:Y:S02]  /*06f0*/  FFMA R16, R9, -R16, 1 ;  /* 0x3f80000009107423 */ /* 0x000fe40000000810 */
[----:B------:R-:W-:Y:S02]  /*0700*/  FADD R11, R0, 4 ;  /* 0x40800000000b7421 */ /* 0x000fe40000000000 */
[----:B------:R-:W-:-:S02]  /*0710*/  FFMA R9, R16, R9, 0.16666667163372039795 ;  /* 0x3e2aaaab10097423 */ /* 0x000fc40000000009 */
[----:B------:R-:W0:Y:S02]  /*0720*/  FCHK P0, R11, 6 ;  /* 0x40c000000b007902 */ /* 0x000e240000000000 */
[----:B------:R-:W-:-:S04]  /*0730*/  FFMA R0, R9, R11, RZ ;  /* 0x0000000b09007223 */ /* 0x000fc800000000ff */
[----:B------:R-:W-:-:S04]  /*0740*/  FFMA R3, R0, -6, R11 ;  /* 0xc0c0000000037823 */ /* 0x000fc8000000000b */
[----:B------:R-:W-:Y:S01]  /*0750*/  FFMA R9, R9, R3, R0 ;  /* 0x0000000309097223 */ /* 0x000fe20000000000 */
[----:B0-----:R-:W-:Y:S06]  /*0760*/  @!P0 BRA `(.L_x_33) ;  /* 0x0000000000148947 */ /* 0x001fec0003800000 */
[----:B------:R-:W-:Y:S01]  /*0770*/  MOV R3, R11 ;  /* 0x0000000b00037202 */ /* 0x000fe20000000f00 */
[----:B------:R-:W-:Y:S01]  /*0780*/  IMAD.MOV.U32 R0, RZ, RZ, 0x40c00000 ;  /* 0x40c00000ff007424 */ /* 0x000fe200078e00ff */
[----:B------:R-:W-:-:S07]  /*0790*/  MOV R16, 0x7b0 ;  /* 0x000007b000107802 */ /* 0x000fce0000000f00 */
[----:B------:R-:W-:Y:S05]  /*07a0*/  CALL.REL.NOINC `($__internal_1_$__cuda_sm3x_div_rn_noftz_f32_slowpath) ;  /* 0x0000002800ac7944 */ /* 0x000fea0003c00000 */
[----:B------:R-:W-:-:S07]  /*07b0*/  IMAD.MOV.U32 R9, RZ, RZ, R0 ;  /* 0x000000ffff097224 */ /* 0x000fce00078e0000 */
.L_x_33:
[----:B------:R-:W-:Y:S05]  /*07c0*/  BSYNC.RECONVERGENT B2 ;  /* 0x0000000000027941 */ /* 0x000fea0003800200 */
.L_x_32:
[----:B------:R-:W-:Y:S01]  /*07d0*/  FFMA R23, R23, 3, -R10 ;  /* 0x4040000017177823 */ /* 0x000fe2000000080a */
[----:B------:R-:W-:Y:S02]  /*07e0*/  HFMA2 R10, -RZ, RZ, 1.541015625, -0.052093505859375 ;  /* 0x3e2aaaabff0a7431 */ /* 0x000fe400000001ff */
[----:B------:R-:W-:Y:S01]  /*07f0*/  IMAD.MOV.U32 R3, RZ, RZ, 0x40c00000 ;  /* 0x40c00000ff037424 */ /* 0x000fe200078e00ff */
[----:B------:R-:W-:Y:S01]  /*0800*/  BSSY.RECONVERGENT B2, `(.L_x_34) ;  /* 0x000000f000027945 */ /* 0x000fe20003800200 */
[----:B------:R-:W-:-:S04]  /*0810*/  FFMA R23, R22, 3, R23 ;  /* 0x4040000016177823 */ /* 0x000fc80000000017 */
[----:B------:R-:W-:Y:S01]  /*0820*/  FADD R16, R23, 1 ;  /* 0x3f80000017107421 */ /* 0x000fe20000000000 */
[----:B------:R-:W-:-:S03]  /*0830*/  FFMA R3, R10, -R3, 1 ;  /* 0x3f8000000a037423 */ /* 0x000fc60000000803 */
[----:B------:R-:W0:Y:S01]  /*0840*/  FCHK P0, R16, 6 ;  /* 0x40c0000010007902 */ /* 0x000e220000000000 */
[----:B------:R-:W-:-:S04]  /*0850*/  FFMA R10, R3, R10, 0.16666667163372039795 ;  /* 0x3e2aaaab030a7423 */ /* 0x000fc8000000000a */
[----:B------:R-:W-:-:S04]  /*0860*/  FFMA R3, R10, R16, RZ ;  /* 0x000000100a037223 */ /* 0x000fc800000000ff */
[----:B------:R-:W-:-:S04]  /*0870*/  FFMA R0, R3, -6, R16 ;  /* 0xc0c0000003007823 */ /* 0x000fc80000000010 */
[----:B------:R-:W-:Y:S01]  /*0880*/  FFMA R10, R10, R0, R3 ;  /* 0x000000000a0a7223 */ /* 0x000fe20000000003 */
[----:B0-----:R-:W-:Y:S06]  /*0890*/  @!P0 BRA `(.L_x_35) ;  /* 0x0000000000148947 */ /* 0x001fec0003800000 */
[----:B------:R-:W-:Y:S01]  /*08a0*/  IMAD.MOV.U32 R3, RZ, RZ, R16 ;  /* 0x000000ffff037224 */ /* 0x000fe200078e0010 */
[----:B------:R-:W-:Y:S02]  /*08b0*/  MOV R0, 0x40c00000 ;  /* 0x40c0000000007802 */ /* 0x000fe40000000f00 */
[----:B------:R-:W-:-:S07]  /*08c0*/  MOV R16, 0x8e0 ;  /* 0x000008e000107802 */ /* 0x000fce0000000f00 */
[----:B------:R-:W-:Y:S05]  /*08d0*/  CALL.REL.NOINC `($__internal_1_$__cuda_sm3x_div_rn_noftz_f32_slowpath) ;  /* 0x0000002800607944 */ /* 0x000fea0003c00000 */
[----:B------:R-:W-:-:S07]  /*08e0*/  IMAD.MOV.U32 R10, RZ, RZ, R0 ;  /* 0x000000ffff0a7224 */ /* 0x000fce00078e0000 */
.L_x_35:
[----:B------:R-:W-:Y:S05]  /*08f0*/  BSYNC.RECONVERGENT B2 ;  /* 0x0000000000027941 */ /* 0x000fea0003800200 */
.L_x_34:
[----:B------:R-:W-:Y:S01]  /*0900*/  MOV R3, 0x40c00000 ;  /* 0x40c0000000037802 */ /* 0x000fe20000000f00 */
[----:B------:R-:W-:Y:S01]  /*0910*/  IMAD.MOV.U32 R0, RZ, RZ, 0x3e2aaaab ;  /* 0x3e2aaaabff007424 */ /* 0x000fe200078e00ff */
[----:B------:R-:W0:Y:S01]  /*0920*/  FCHK P0, R2, 6 ;  /* 0x40c0000002007902 */ /* 0x000e220000000000 */
[----:B------:R-:W-:Y:S02]  /*0930*/  BSSY.RECONVERGENT B2, `(.L_x_36) ;  /* 0x000000c000027945 */ /* 0x000fe40003800200 */
[----:B------:R-:W-:-:S04]  /*0940*/  FFMA R3, R0, -R3, 1 ;  /* 0x3f80000000037423 */ /* 0x000fc80000000803 */
[----:B------:R-:W-:-:S04]  /*0950*/  FFMA R16, R3, R0, 0.16666667163372039795 ;  /* 0x3e2aaaab03107423 */ /* 0x000fc80000000000 */
[----:B------:R-:W-:-:S04]  /*0960*/  FFMA R11, R2, R16, RZ ;  /* 0x00000010020b7223 */ /* 0x000fc800000000ff */
[----:B------:R-:W-:-:S04]  /*0970*/  FFMA R0, R11, -6, R2 ;  /* 0xc0c000000b007823 */ /* 0x000fc80000000002 */
[----:B------:R-:W-:Y:S01]  /*0980*/  FFMA R11, R16, R0, R11 ;  /* 0x00000000100b7223 */ /* 0x000fe2000000000b */
[----:B0-----:R-:W-:Y:S06]  /*0990*/  @!P0 BRA `(.L_x_37) ;  /* 0x0000000000148947 */ /* 0x001fec0003800000 */
[----:B------:R-:W-:Y:S01]  /*09a0*/  IMAD.MOV.U32 R3, RZ, RZ, R2 ;  /* 0x000000ffff037224 */ /* 0x000fe200078e0002 */
[----:B------:R-:W-:Y:S01]  /*09b0*/  MOV R16, 0x9e0 ;  /* 0x000009e000107802 */ /* 0x000fe20000000f00 */
[----:B------:R-:W-:-:S07]  /*09c0*/  IMAD.MOV.U32 R0, RZ, RZ, 0x40c00000 ;  /* 0x40c00000ff007424 */ /* 0x000fce00078e00ff */
[----:B------:R-:W-:Y:S05]  /*09d0*/  CALL.REL.NOINC `($__internal_1_$__cuda_sm3x_div_rn_noftz_f32_slowpath) ;  /* 0x0000002800207944 */ /* 0x000fea0003c00000 */
[----:B------:R-:W-:-:S07]  /*09e0*/  MOV R11, R0 ;  /* 0x00000000000b7202 */ /* 0x000fce0000000f00 */
.L_x_37:
[----:B------:R-:W-:Y:S05]  /*09f0*/  BSYNC.RECONVERGENT B2 ;  /* 0x0000000000027941 */ /* 0x000fea0003800200 */
.L_x_36:
[C---:B------:R-:W-:Y:S01]  /*0a00*/  FADD R0, -R21.reuse, 1 ;  /* 0x3f80000015007421 */ /* 0x040fe20000000100 */
[----:B------:R-:W-:Y:S01]  /*0a10*/  IMAD.MOV.U32 R2, RZ, RZ, 0x3e2aaaab ;  /* 0x3e2aaaabff027424 */ /* 0x000fe200078e00ff */
[----:B------:R0:W-:Y:S01]  /*0a20*/  STL.128 [UR10], R8 ;  /* 0x00000008ff007987 */ /* 0x0001e20008100c0a */
[----:B------:R-:W-:Y:S02]  /*0a30*/  IMAD.MOV.U32 R15, RZ, RZ, 0x40c00000 ;  /* 0x40c00000ff0f7424 */ /* 0x000fe400078e00ff */
[----:B------:R-:W-:Y:S01]  /*0a40*/  FMUL R3, R0, R0 ;  /* 0x0000000000037220 */ /* 0x000fe20000400000 */
[C---:B------:R-:W-:Y:S01]  /*0a50*/  FMUL R24, R21.reuse, R21 ;  /* 0x0000001515187220 */ /* 0x040fe20000400000 */
[----:B------:R-:W-:Y:S01]  /*0a60*/  BSSY.RECONVERGENT B2, `(.L_x_38) ;  /* 0x000000f000027945 */ /* 0x000fe20003800200 */
[----:B------:R-:W-:Y:S01]  /*0a70*/  FFMA R15, R2, -R15, 1 ;  /* 0x3f800000020f7423 */ /* 0x000fe2000000080f */
[----:B------:R-:W-:Y:S01]  /*0a80*/  FMUL R16, R0, R3 ;  /* 0x0000000300107220 */ /* 0x000fe20000400000 */
[----:B------:R-:W-:-:S02]  /*0a90*/  FMUL R22, R21, R24 ;  /* 0x0000001815167220 */ /* 0x000fc40000400000 */
[----:B------:R-:W-:Y:S01]  /*0aa0*/  FFMA R2, R15, R2, 0.16666667163372039795 ;  /* 0x3e2aaaab0f027423 */ /* 0x000fe20000000002 */
[----:B------:R-:W1:Y:S03]  /*0ab0*/  FCHK P0, R16, 6 ;  /* 0x40c0000010007902 */ /* 0x000e660000000000 */
[----:B------:R-:W-:-:S04]  /*0ac0*/  FFMA R3, R2, R16, RZ ;  /* 0x0000001002037223 */ /* 0x000fc800000000ff */
[----:B------:R-:W-:-:S04]  /*0ad0*/  FFMA R0, R3, -6, R16 ;  /* 0xc0c0000003007823 */ /* 0x000fc80000000010 */
[----:B------:R-:W-:Y:S01]  /*0ae0*/  FFMA R2, R2, R0, R3 ;  /* 0x0000000002027223 */ /* 0x000fe20000000003 */
[----:B01----:R-:W-:Y:S06]  /*0af0*/  @!P0 BRA `(.L_x_39) ;  /* 0x0000000000148947 */ /* 0x003fec0003800000 */
[----:B------:R-:W-:Y:S01]  /*0b00*/  MOV R3, R16 ;  /* 0x0000001000037202 */ /* 0x000fe20000000f00 */
[----:B------:R-:W-:Y:S01]  /*0b10*/  IMAD.MOV.U32 R0, RZ, RZ, 0x40c00000 ;  /* 0x40c00000ff007424 */ /* 0x000fe200078e00ff */
[----:B------:R-:W-:-:S07]  /*0b20*/  MOV R16, 0xb40 ;  /* 0x00000b4000107802 */ /* 0x000fce0000000f00 */
[----:B------:R-:W-:Y:S05]  /*0b30*/  CALL.REL.NOINC `($__internal_1_$__cuda_sm3x_div_rn_noftz_f32_slowpath) ;  /* 0x0000002400c87944 */ /* 0x000fea0003c00000 */
[----:B------:R-:W-:-:S07]  /*0b40*/  IMAD.MOV.U32 R2, RZ, RZ, R0 ;  /* 0x000000ffff027224 */ /* 0x000fce00078e0000 */
.L_x_39:
[----:B------:R-:W-:Y:S05]  /*0b50*/  BSYNC.RECONVERGENT B2 ;  /* 0x0000000000027941 */ /* 0x000fea0003800200 */
.L_x_38:
[----:B------:R-:W-:Y:S01]  /*0b60*/  FMUL R9, R22, 3 ;  /* 0x4040000016097820 */ /* 0x000fe20000400000 */
[----:B------:R-:W-:Y:S02]  /*0b70*/  HFMA2 R8, -RZ, RZ, 1.541015625, -0.052093505859375 ;  /* 0x3e2aaaabff087431 */ /* 0x000fe400000001ff */
[----:B------:R-:W-:Y:S01]  /*0b80*/  IMAD.MOV.U32 R3, RZ, RZ, 0x40c00000 ;  /* 0x40c00000ff037424 */ /* 0x000fe200078e00ff */
[----:B------:R-:W-:Y:S01]  /*0b90*/  BSSY.RECONVERGENT B2, `(.L_x_40) ;  /* 0x000000f000027945 */ /* 0x000fe20003800200 */
[----:B------:R-:W-:-:S04]  /*0ba0*/  FFMA R0, R24, -6, R9 ;  /* 0xc0c0000018007823 */ /* 0x000fc80000000009 */
        /* <DEDUP_REMOVED lines=13> */
.L_x_41:
[----:B------:R-:W-:Y:S05]  /*0c80*/  BSYNC.RECONVERGENT B2 ;  /* 0x0000000000027941 */ /* 0x000fea0003800200 */
.L_x_40:
[----:B------:R-:W-:Y:S01]  /*0c90*/  FFMA R24, R24, 3, -R9 ;  /* 0x4040000018187823 */ /* 0x000fe20000000809 */
[----:B------:R-:W-:Y:S01]  /*0ca0*/  MOV R3, 0x40c00000 ;  /* 0x40c0000000037802 */ /* 0x000fe20000000f00 */
[----:B------:R-:W-:Y:S01]  /*0cb0*/  IMAD.MOV.U32 R10, RZ, RZ, 0x3e2aaaab ;  /* 0x3e2aaaabff0a7424 */ /* 0x000fe200078e00ff */
[----:B------:R-:W-:Y:S01]  /*0cc0*/  BSSY.RECONVERGENT B2, `(.L_x_42) ;  /* 0x000000f000027945 */ /* 0x000fe20003800200 */
[----:B------:R-:W-:Y:S02]  /*0cd0*/  FFMA R24, R21, 3, R24 ;  /* 0x4040000015187823 */ /* 0x000fe40000000018 */
        /* <DEDUP_REMOVED lines=13> */
.L_x_43:
[----:B------:R-:W-:Y:S05]  /*0db0*/  BSYNC.RECONVERGENT B2 ;  /* 0x0000000000027941 */ /* 0x000fea0003800200 */
.L_x_42:
[----:B------:R-:W-:Y:S01]  /*0dc0*/  IMAD.MOV.U32 R9, RZ, RZ, 0x3e2aaaab ;  /* 0x3e2aaaabff097424 */ /* 0x000fe200078e00ff */
[----:B------:R-:W0:Y:S01]  /*0dd0*/  FCHK P0, R22, 6 ;  /* 0x40c0000016007902 */ /* 0x000e220000000000 */
[----:B------:R-:W-:Y:S01]  /*0de0*/  IMAD.MOV.U32 R0, RZ, RZ, 0x40c00000 ;  /* 0x40c00000ff007424 */ /* 0x000fe200078e00ff */
[----:B------:R-:W-:Y:S03]  /*0df0*/  BSSY.RECONVERGENT B2, `(.L_x_44) ;  /* 0x000000c000027945 */ /* 0x000fe60003800200 */
[----:B------:R-:W-:-:S04]  /*0e00*/  FFMA R0, R9, -R0, 1 ;  /* 0x3f80000009007423 */ /* 0x000fc80000000800 */
[----:B------:R-:W-:-:S04]  /*0e10*/  FFMA R9, R0, R9, 0.16666667163372039795 ;  /* 0x3e2aaaab00097423 */ /* 0x000fc80000000009 */
        /* <DEDUP_REMOVED lines=9> */
.L_x_45:
[----:B------:R-:W-:Y:S05]  /*0eb0*/  BSYNC.RECONVERGENT B2 ;  /* 0x0000000000027941 */ /* 0x000fea0003800200 */
.L_x_44:
[C---:B------:R-:W-:Y:S01]  /*0ec0*/  FADD R0, -R6.reuse, 1 ;  /* 0x3f80000006007421 */ /* 0x040fe20000000100 */
[----:B------:R-:W-:Y:S02]  /*0ed0*/  HFMA2 R22, -RZ, RZ, 1.541015625, -0.052093505859375 ;  /* 0x3e2aaaabff167431 */ /* 0x000fe400000001ff */
[----:B------:R-:W-:Y:S02]  /*0ee0*/  IMAD.MOV.U32 R11, RZ, RZ, 0x40c00000 ;  /* 0x40c00000ff0b7424 */ /* 0x000fe400078e00ff */
[----:B------:R-:W-:Y:S01]  /*0ef0*/  FMUL R25, R6, R6 ;  /* 0x0000000606197220 */ /* 0x000fe20000400000 */
[----:B------:R-:W-:Y:S01]  /*0f00*/  FMUL R3, R0, R0 ;  /* 0x0000000000037220 */ /* 0x000fe20000400000 */
[----:B------:R-:W-:Y:S02]  /*0f10*/  BSSY.RECONVERGENT B2, `(.L_x_46) ;  /* 0x000000f000027945 */ /* 0x000fe40003800200 */
[----:B------:R-:W-:Y:S01]  /*0f20*/  FMUL R23, R6, R25 ;  /* 0x0000001906177220 */ /* 0x000fe20000400000 */
[----:B------:R-:W-:Y:S01]  /*0f30*/  FMUL R16, R0, R3 ;  /* 0x0000000300107220 */ /* 0x000fe20000400000 */
        /* <DEDUP_REMOVED lines=12> */
.L_x_47:
[----:B------:R-:W-:Y:S05]  /*1000*/  BSYNC.RECONVERGENT B2 ;  /* 0x0000000000027941 */ /* 0x000fea0003800200 */
.L_x_46:
[----:B------:R-:W-:Y:S01]  /*1010*/  FMUL R24, R23, 3 ;  /* 0x4040000017187820 */ /* 0x000fe20000400000 */
[----:B------:R-:W-:Y:S01]  /*1020*/  MOV R16, 0x40c00000 ;  /* 0x40c0000000107802 */ /* 0x000fe20000000f00 */
[----:B------:R-:W-:Y:S01]  /*1030*/  IMAD.MOV.U32 R21, RZ, RZ, 0x3e2aaaab ;  /* 0x3e2aaaabff157424 */ /* 0x000fe200078e00ff */
[----:B------:R-:W-:Y:S01]  /*1040*/  BSSY.RECONVERGENT B2, `(.L_x_48) ;  /* 0x000000f000027945 */ /* 0x000fe20003800200 */
        /* <DEDUP_REMOVED lines=14> */
.L_x_49:
[----:B------:R-:W-:Y:S05]  /*1130*/  BSYNC.RECONVERGENT B2 ;  /* 0x0000000000027941 */ /* 0x000fea0003800200 */
.L_x_48:
[----:B------:R-:W-:Y:S01]  /*1140*/  FFMA R25, R25, 3, -R24 ;  /* 0x4040000019197823 */ /* 0x000fe20000000818 */
[----:B------:R-:W-:Y:S01]  /*1150*/  IMAD.MOV.U32 R0, RZ, RZ, 0x3e2aaaab ;  /* 0x3e2aaaabff007424 */ /* 0x000fe200078e00ff */
[----:B------:R-:W-:Y:S01]  /*1160*/  BSSY.RECONVERGENT B2, `(.L_x_50) ;  /* 0x0000010000027945 */ /* 0x000fe20003800200 */
[----:B------:R-:W-:Y:S02]  /*1170*/  IMAD.MOV.U32 R3, RZ, RZ, 0x40c00000 ;  /* 0x40c00000ff037424 */ /* 0x000fe400078e00ff */
        /* <DEDUP_REMOVED lines=14> */
.L_x_51:
[----:B------:R-:W-:Y:S05]  /*1260*/  BSYNC.RECONVERGENT B2 ;  /* 0x0000000000027941 */ /* 0x000fea0003800200 */
.L_x_50:
[----:B------:R-:W-:Y:S02]  /*1270*/  HFMA2 R0, -RZ, RZ, 1.541015625, -0.052093505859375 ;  /* 0x3e2aaaabff007431 */ /* 0x000fe400000001ff */
        /* <DEDUP_REMOVED lines=13> */
.L_x_53:
[----:B------:R-:W-:Y:S05]  /*1350*/  BSYNC.RECONVERGENT B2 ;  /* 0x0000000000027941 */ /* 0x000fea0003800200 */
.L_x_52:
[----:B------:R-:W0:Y:S01]  /*1360*/  LDCU UR6, c[0x0][0x3bc] ;  /* 0x00007780ff0677ac */ /* 0x000e220008000800 */
[----:B------:R-:W-:Y:S01]  /*1370*/  IABS R24, R4 ;  /* 0x0000000400187213 */ /* 0x000fe20000000000 */
[----:B------:R-:W-:Y:S01]  /*1380*/  IMAD.MOV.U32 R35, RZ, RZ, RZ ;  /* 0x000000ffff237224 */ /* 0x000fe200078e00ff */
[----:B------:R-:W-:Y:S01]  /*1390*/  IABS R32, R7 ;  /* 0x0000000700207213 */ /* 0x000fe20000000000 */
[----:B------:R-:W1:Y:S01]  /*13a0*/  LDCU UR4, c[0x0][0x3b8] ;  /* 0x00007700ff0477ac */ /* 0x000e620008000800 */
[----:B------:R-:W-:Y:S02]  /*13b0*/  IABS R34, R5 ;  /* 0x0000000500227213 */ /* 0x000fe40000000000 */
[----:B------:R-:W-:Y:S01]  /*13c0*/  IABS R28, R12 ;  /* 0x0000000c001c7213 */ /* 0x000fe20000000000 */
[----:B------:R-:W2:Y:S01]  /*13d0*/  LDCU UR14, c[0x0][0x3bc] ;  /* 0x00007780ff0e77ac */ /* 0x000ea20008000800 */
[----:B------:R-:W3:Y:S01]  /*13e0*/  LDCU.64 UR12, c[0x0][0x388] ;  /* 0x00007100ff0c77ac */ /* 0x000ee20008000a00 */
[----:B------:R-:W4:Y:S01]  /*13f0*/  LDCU.128 UR16, c[0x0][0x390] ;  /* 0x00007200ff1077ac */ /* 0x000f220008000c00 */
[----:B0-----:R-:W-:-:S04]  /*1400*/  IABS R11, UR6 ;  /* 0x00000006000b7c13 */ /* 0x001fc80008000000 */
[----:B------:R-:W0:Y:S01]  /*1410*/  I2F.RP R20, R11 ;  /* 0x0000000b00147306 */ /* 0x000e220000209400 */
[----:B-1----:R-:W-:-:S07]  /*1420*/  IABS R3, UR4 ;  /* 0x0000000400037c13 */ /* 0x002fce0008000000 */
[----:B------:R-:W1:Y:S08]  /*1430*/  I2F.RP R15, R3 ;  /* 0x00000003000f7306 */ /* 0x000e700000209400 */
[----:B0-----:R-:W0:Y:S08]  /*1440*/  MUFU.RCP R20, R20 ;  /* 0x0000001400147308 */ /* 0x001e300000001000 */
[----:B-1----:R-:W1:Y:S01]  /*1450*/  MUFU.RCP R15, R15 ;  /* 0x0000000f000f7308 */ /* 0x002e620000001000 */
[----:B0-----:R-:W-:-:S07]  /*1460*/  VIADD R19, R20, 0xffffffe ;  /* 0x0ffffffe14137836 */ /* 0x001fce0000000000 */
[----:B------:R-:W0:Y:S01]  /*1470*/  F2I.FTZ.U32.TRUNC.NTZ R19, R19 ;  /* 0x0000001300137305 */ /* 0x000e22000021f000 */
[----:B-1----:R-:W-:Y:S02]  /*1480*/  VIADD R16, R15, 0xffffffe ;  /* 0x0ffffffe0f107836 */ /* 0x002fe40000000000 */
[----:B------:R-:W-:-:S05]  /*1490*/  VIADD R15, R7, 0x2 ;  /* 0x00000002070f7836 */ /* 0x000fca0000000000 */
[----:B------:R-:W1:Y:S01]  /*14a0*/  F2I.FTZ.U32.TRUNC.NTZ R17, R16 ;  /* 0x0000001000117305 */ /* 0x000e62000021f000 */
[----:B------:R-:W-:Y:S02]  /*14b0*/  IABS R30, R15 ;  /* 0x0000000f001e7213 */ /* 0x000fe40000000000 */
[----:B0-----:R-:W-:-:S05]  /*14c0*/  IADD3 R18, PT, PT, RZ, -R19, RZ ;  /* 0x80000013ff127210 */ /* 0x001fca0007ffe0ff */
[----:B------:R-:W-:Y:S02]  /*14d0*/  IMAD R23, R18, R11, RZ ;  /* 0x0000000b12177224 */ /* 0x000fe400078e02ff */
[----:B------:R-:W-:Y:S01]  /*14e0*/  IMAD.MOV.U32 R18, RZ, RZ, RZ ;  /* 0x000000ffff127224 */ /* 0x000fe200078e00ff */
[----:B-1----:R-:W-:-:S03]  /*14f0*/  IADD3 R16, PT, PT, RZ, -R17, RZ ;  /* 0x80000011ff107210 */ /* 0x002fc60007ffe0ff */
[----:B------:R-:W-:Y:S02]  /*1500*/  IMAD.HI.U32 R23, R19, R23, R18 ;  /* 0x0000001713177227 */ /* 0x000fe400078e0012 */
[----:B------:R-:W0:Y:S02]  /*1510*/  LDC R19, c[0x0][0x3b4] ;  /* 0x0000ed00ff137b82 */ /* 0x000e240000000800 */
[----:B------:R-:W-:Y:S02]  /*1520*/  VIADD R18, R7, 0x1 ;  /* 0x0000000107127836 */ /* 0x000fe40000000000 */
[----:B------:R-:W-:Y:S02]  /*1530*/  IMAD R27, R16, R3, RZ ;  /* 0x00000003101b7224 */ /* 0x000fe400078e02ff */
[----:B------:R-:W-:Y:S01]  /*1540*/  IMAD.MOV.U32 R16, RZ, RZ, RZ ;  /* 0x000000ffff107224 */ /* 0x000fe200078e00ff */
[----:B------:R-:W-:Y:S01]  /*1550*/  IABS R20, R18 ;  /* 0x0000001200147213 */ /* 0x000fe20000000000 */
[----:B------:R-:W-:-:S04]  /*1560*/  IMAD.HI.U32 R25, R23, R24, RZ ;  /* 0x0000001817197227 */ /* 0x000fc800078e00ff */
[----:B------:R-:W-:Y:S01]  /*1570*/  IMAD.HI.U32 R16, R17, R27, R16 ;  /* 0x0000001b11107227 */ /* 0x000fe200078e0010 */
[----:B------:R-:W-:-:S03]  /*1580*/  IADD3 R25, PT, PT, -R25, RZ, RZ ;  /* 0x000000ff19197210 */ /* 0x000fc60007ffe1ff */
[----:B------:R-:W-:-:S04]  /*1590*/  IMAD.HI.U32 R26, R23, R20, RZ ;  /* 0x00000014171a7227 */ /* 0x000fc800078e00ff */
[----:B------:R-:W-:-:S04]  /*15a0*/  IMAD.HI.U32 R17, R23, R32, RZ ;  /* 0x0000002017117227 */ /* 0x000fc800078e00ff */
[----:B------:R-:W-:Y:S01]  /*15b0*/  IMAD.HI.U32 R23, R23, R30, RZ ;  /* 0x0000001e17177227 */ /* 0x000fe200078e00ff */
[----:B0-----:R-:W-:-:S03]  /*15c0*/  IABS R29, R19 ;  /* 0x00000013001d7213 */ /* 0x001fc60000000000 */
[----:B------:R-:W-:Y:S01]  /*15d0*/  IMAD.MOV R17, RZ, RZ, -R17 ;  /* 0x000000ffff117224 */ /* 0x000fe200078e0a11 */
[----:B------:R-:W-:Y:S01]  /*15e0*/  IADD3 R23, PT, PT, -R23, RZ, RZ ;  /* 0x000000ff17177210 */ /* 0x000fe20007ffe1ff */
[----:B------:R-:W-:Y:S01]  /*15f0*/  IMAD.MOV R26, RZ, RZ, -R26 ;  /* 0x000000ffff1a7224 */ /* 0x000fe200078e0a1a */
[----:B------:R-:W-:Y:S01]  /*1600*/  R2UR UR11, R29 ;  /* 0x000000001d0b72ca */ /* 0x000fe200000e0000 */
[C---:B------:R-:W-:Y:S02]  /*1610*/  IMAD R24, R11.reuse, R25, R24 ;  /* 0x000000190b187224 */ /* 0x040fe400078e0218 */
[C---:B------:R-:W-:Y:S02]  /*1620*/  IMAD R30, R11.reuse, R23, R30 ;  /* 0x000000170b1e7224 */ /* 0x040fe400078e021e */
[C---:B------:R-:W-:Y:S01]  /*1630*/  VIADD R23, R12.reuse, 0x1 ;  /* 0x000000010c177836 */ /* 0x040fe20000000000 */
[C---:B------:R-:W-:Y:S01]  /*1640*/  ISETP.GT.U32.AND P2, PT, R11.reuse, R24, PT ;  /* 0x000000180b00720c */ /* 0x040fe20003f44070 */
[----:B------:R-:W-:Y:S01]  /*1650*/  VIADD R25, R12, 0x2 ;  /* 0x000000020c197836 */ /* 0x000fe20000000000 */
[C---:B------:R-:W-:Y:S01]  /*1660*/  ISETP.GT.U32.AND P4, PT, R11.reuse, R30, PT ;  /* 0x0000001e0b00720c */ /* 0x040fe20003f84070 */
[----:B------:R-:W-:-:S02]  /*1670*/  IMAD R32, R11, R17, R32 ;  /* 0x000000110b207224 */ /* 0x000fc400078e0220 */
[C---:B------:R-:W-:Y:S01]  /*1680*/  IMAD R20, R11.reuse, R26, R20 ;  /* 0x0000001a0b147224 */ /* 0x040fe200078e0214 */
[----:B------:R-:W-:Y:S01]  /*1690*/  IABS R26, R23 ;  /* 0x00000017001a7213 */ /* 0x000fe20000000000 */
[----:B------:R-:W-:Y:S01]  /*16a0*/  IMAD.HI.U32 R17, R16, R34, RZ ;  /* 0x0000002210117227 */ /* 0x000fe200078e00ff */
[----:B------:R-:W-:Y:S02]  /*16b0*/  IABS R27, R25 ;  /* 0x00000019001b7213 */ /* 0x000fe40000000000 */
[----:B------:R-:W-:Y:S02]  /*16c0*/  ISETP.GT.U32.AND P5, PT, R11, R20, PT ;  /* 0x000000140b00720c */ /* 0x000fe40003fa4070 */
[----:B------:R-:W-:Y:S01]  /*16d0*/  IADD3 R19, PT, PT, -R17, RZ, RZ ;  /* 0x000000ff11137210 */ /* 0x000fe20007ffe1ff */
[----:B------:R-:W-:Y:S01]  /*16e0*/  IMAD.MOV.U32 R17, RZ, RZ, R26 ;  /* 0x000000ffff117224 */ /* 0x000fe200078e001a */
[----:B------:R-:W-:Y:S01]  /*16f0*/  @!P2 IADD3 R24, PT, PT, R24, -R11, RZ ;  /* 0x8000000b1818a210 */ /* 0x000fe20007ffe0ff */
[----:B------:R-:W-:Y:S01]  /*1700*/  IMAD.MOV.U32 R26, RZ, RZ, R27 ;  /* 0x000000ffff1a7224 */ /* 0x000fe200078e001b */
[----:B------:R-:W-:Y:S01]  /*1710*/  ISETP.GT.U32.AND P6, PT, R11, R32, PT ;  /* 0x000000200b00720c */ /* 0x000fe20003fc4070 */
[----:B------:R-:W-:Y:S01]  /*1720*/  IMAD R34, R3, R19, R34 ;  /* 0x0000001303227224 */ /* 0x000fe200078e0222 */
[----:B------:R-:W-:Y:S01]  /*1730*/  @!P4 IADD3 R30, PT, PT, R30, -R11, RZ ;  /* 0x8000000b1e1ec210 */ /* 0x000fe20007ffe0ff */
[----:B------:R-:W-:-:S03]  /*1740*/  IMAD.HI.U32 R27, R16, R17, RZ ;  /* 0x00000011101b7227 */ /* 0x000fc600078e00ff */
[----:B------:R-:W-:Y:S01]  /*1750*/  ISETP.GT.U32.AND P3, PT, R3, R34, PT ;  /* 0x000000220300720c */ /* 0x000fe20003f64070 */
[----:B------:R-:W-:Y:S01]  /*1760*/  IMAD.HI.U32 R19, R16, R28, RZ ;  /* 0x0000001c10137227 */ /* 0x000fe200078e00ff */
[----:B------:R-:W-:-:S03]  /*1770*/  IADD3 R36, PT, PT, -R27, RZ, RZ ;  /* 0x000000ff1b247210 */ /* 0x000fc60007ffe1ff */
[----:B------:R-:W-:-:S04]  /*1780*/  IMAD.HI.U32 R16, R16, R26, RZ ;  /* 0x0000001a10107227 */ /* 0x000fc800078e00ff */
[----:B------:R-:W-:Y:S02]  /*1790*/  IMAD.MOV R27, RZ, RZ, -R16 ;  /* 0x000000ffff1b7224 */ /* 0x000fe400078e0a10 */
[----:B------:R-:W-:Y:S02]  /*17a0*/  IMAD.MOV R19, RZ, RZ, -R19 ;  /* 0x000000ffff137224 */ /* 0x000fe400078e0a13 */
[C---:B------:R-:W-:Y:S02]  /*17b0*/  IMAD R26, R3.reuse, R27, R26 ;  /* 0x0000001b031a7224 */ /* 0x040fe400078e021a */
[C---:B------:R-:W-:Y:S02]  /*17c0*/  IMAD R28, R3.reuse, R19, R28 ;  /* 0x00000013031c7224 */ /* 0x040fe400078e021c */
[----:B------:R-:W-:Y:S01]  /*17d0*/  @!P5 IMAD.IADD R20, R20, 0x1, -R11 ;  /* 0x000000011414d824 */ /* 0x000fe200078e0a0b */
[C---:B------:R-:W-:Y:S01]  /*17e0*/  ISETP.GT.U32.AND P2, PT, R3.reuse, R26, PT ;  /* 0x0000001a0300720c */ /* 0x040fe20003f44070 */
[C---:B------:R-:W-:Y:S01]  /*17f0*/  IMAD R16, R3.reuse, R36, R17 ;  /* 0x0000002403107224 */ /* 0x040fe200078e0211 */
[----:B------:R-:W-:Y:S01]  /*1800*/  ISETP.GT.U32.AND P1, PT, R3, R28, PT ;  /* 0x0000001c0300720c */ /* 0x000fe20003f24070 */
[----:B------:R-:W0:Y:S01]  /*1810*/  I2F.RP R17, UR11 ;  /* 0x0000000b00117d06 */ /* 0x000e220008209400 */
[C---:B------:R-:W-:Y:S01]  /*1820*/  ISETP.GT.U32.AND P5, PT, R11.reuse, R20, PT ;  /* 0x000000140b00720c */ /* 0x040fe20003fa4070 */
[----:B------:R-:W-:Y:S01]  /*1830*/  @!P6 IMAD.IADD R32, R32, 0x1, -R11 ;  /* 0x000000012020e824 */ /* 0x000fe200078e0a0b */
[----:B------:R-:W-:Y:S01]  /*1840*/  ISETP.GT.U32.AND P6, PT, R11, R24, PT ;  /* 0x000000180b00720c */ /* 0x000fe20003fc4070 */
[----:B------:R-:W-:Y:S01]  /*1850*/  @!P3 IMAD.IADD R34, R34, 0x1, -R3 ;  /* 0x000000012222b824 */ /* 0x000fe200078e0a03 */
[----:B------:R-:W-:-:S02]  /*1860*/  ISETP.GT.U32.AND P0, PT, R3, R16, PT ;  /* 0x000000100300720c */ /* 0x000fc40003f04070 */
[----:B------:R-:W-:Y:S02]  /*1870*/  ISETP.GE.AND P3, PT, R4, RZ, PT ;  /* 0x000000ff0400720c */ /* 0x000fe40003f66270 */
[C---:B------:R-:W-:Y:S01]  /*1880*/  ISETP.GT.U32.AND P4, PT, R11.reuse, R32, PT ;  /* 0x000000200b00720c */ /* 0x040fe20003f84070 */
[----:B------:R-:W-:Y:S01]  /*1890*/  @!P2 IMAD.IADD R26, R26, 0x1, -R3 ;  /* 0x000000011a1aa824 */ /* 0x000fe200078e0a03 */
[----:B------:R-:W-:Y:S02]  /*18a0*/  ISETP.GT.U32.AND P2, PT, R11, R30, PT ;  /* 0x0000001e0b00720c */ /* 0x000fe40003f44070 */
[----:B------:R-:W-:Y:S02]  /*18b0*/  @!P1 IADD3 R28, PT, PT, R28, -R3, RZ ;  /* 0x800000031c1c9210 */ /* 0x000fe40007ffe0ff */
[----:B------:R-:W-:Y:S01]  /*18c0*/  ISETP.GE.AND P1, PT, R18, RZ, PT ;  /* 0x000000ff1200720c */ /* 0x000fe20003f26270 */
[----:B0-----:R-:W0:Y:S01]  /*18d0*/  MUFU.RCP R17, R17 ;  /* 0x0000001100117308 */ /* 0x001e220000001000 */
[----:B------:R-:W-:Y:S01]  /*18e0*/  @!P5 IADD3 R20, PT, PT, R20, -R11, RZ ;  /* 0x8000000b1414d210 */ /* 0x000fe20007ffe0ff */
[----:B------:R-:W-:Y:S01]  /*18f0*/  @!P6 IMAD.IADD R24, R24, 0x1, -R11 ;  /* 0x000000011818e824 */ /* 0x000fe200078e0a0b */
[----:B------:R-:W-:Y:S01]  /*1900*/  ISETP.GT.U32.AND P5, PT, R3, R34, PT ;  /* 0x000000220300720c */ /* 0x000fe20003fa4070 */
[----:B------:R-:W-:Y:S01]  /*1910*/  @!P0 IMAD.IADD R16, R16, 0x1, -R3 ;  /* 0x0000000110108824 */ /* 0x000fe200078e0a03 */
[----:B------:R-:W-:Y:S01]  /*1920*/  ISETP.GE.AND P0, PT, R7, RZ, PT ;  /* 0x000000ff0700720c */ /* 0x000fe20003f06270 */
[----:B------:R-:W-:Y:S01]  /*1930*/  @!P3 IMAD.MOV R24, RZ, RZ, -R24 ;  /* 0x000000ffff18b224 */ /* 0x000fe200078e0a18 */
[----:B------:R-:W-:Y:S01]  /*1940*/  ISETP.GT.U32.AND P3, PT, R3, R28, PT ;  /* 0x0000001c0300720c */ /* 0x000fe20003f64070 */
[--C-:B------:R-:W-:Y:S01]  /*1950*/  @!P2 IMAD.IADD R30, R30, 0x1, -R11.reuse ;  /* 0x000000011e1ea824 */ /* 0x100fe200078e0a0b */
[----:B------:R-:W-:Y:S01]  /*1960*/  ISETP.GE.AND P2, PT, R15, RZ, PT ;  /* 0x000000ff0f00720c */ /* 0x000fe20003f46270 */
[----:B------:R-:W-:Y:S01]  /*1970*/  @!P4 IMAD.IADD R32, R32, 0x1, -R11 ;  /* 0x000000012020c824 */ /* 0x000fe200078e0a0b */
[----:B------:R-:W-:-:S02]  /*1980*/  ISETP.GT.U32.AND P4, PT, R3, R16, PT ;  /* 0x000000100300720c */ /* 0x000fc40003f84070 */
[----:B------:R-:W-:Y:S02]  /*1990*/  @!P1 IADD3 R20, PT, PT, -R20, RZ, RZ ;  /* 0x000000ff14149210 */ /* 0x000fe40007ffe1ff */
[----:B------:R-:W-:Y:S01]  /*19a0*/  ISETP.GE.AND P1, PT, R5, RZ, PT ;  /* 0x000000ff0500720c */ /* 0x000fe20003f26270 */
[--C-:B------:R-:W-:Y:S01]  /*19b0*/  @!P5 IMAD.IADD R34, R34, 0x1, -R3.reuse ;  /* 0x000000012222d824 */ /* 0x100fe200078e0a03 */
[----:B------:R-:W-:Y:S01]  /*19c0*/  ISETP.GT.U32.AND P6, PT, R3, R26, PT ;  /* 0x0000001a0300720c */ /* 0x000fe20003fc4070 */
[----:B------:R-:W-:Y:S01]  /*19d0*/  @!P0 IMAD.MOV R32, RZ, RZ, -R32 ;  /* 0x000000ffff208224 */ /* 0x000fe200078e0a20 */
[----:B------:R-:W-:Y:S02]  /*19e0*/  ISETP.GE.AND P5, PT, R23, RZ, PT ;  /* 0x000000ff1700720c */ /* 0x000fe40003fa6270 */
[----:B------:R-:W-:Y:S01]  /*19f0*/  LOP3.LUT R23, RZ, UR4, RZ, 0x33, !PT ;  /* 0x00000004ff177c12 */ /* 0x000fe2000f8e33ff */
[----:B------:R-:W-:Y:S01]  /*1a00*/  @!P2 IMAD.MOV R30, RZ, RZ, -R30 ;  /* 0x000000ffff1ea224 */ /* 0x000fe200078e0a1e */
[----:B------:R-:W-:Y:S01]  /*1a10*/  ISETP.NE.AND P2, PT, RZ, UR4, PT ;  /* 0x00000004ff007c0c */ /* 0x000fe2000bf45270 */
[----:B------:R-:W-:Y:S01]  /*1a20*/  @!P4 IMAD.IADD R16, R16, 0x1, -R3 ;  /* 0x000000011010c824 */ /* 0x000fe200078e0a03 */
[----:B0-----:R-:W-:-:S02]  /*1a30*/  IADD3 R17, PT, PT, R17, 0xffffffe, RZ ;  /* 0x0ffffffe11117810 */ /* 0x001fc40007ffe0ff */
[----:B------:R-:W-:Y:S02]  /*1a40*/  @!P3 IADD3 R28, PT, PT, R28, -R3, RZ ;  /* 0x800000031c1cb210 */ /* 0x000fe40007ffe0ff */
[----:B------:R-:W-:Y:S01]  /*1a50*/  @!P1 IADD3 R34, PT, PT, -R34, RZ, RZ ;  /* 0x000000ff22229210 */ /* 0x000fe20007ffe1ff */
[----:B------:R-:W-:Y:S01]  /*1a60*/  @!P6 IMAD.IADD R26, R26, 0x1, -R3 ;  /* 0x000000011a1ae824 */ /* 0x000fe200078e0a03 */
[----:B------:R-:W-:Y:S01]  /*1a70*/  ISETP.NE.AND P3, PT, RZ, UR6, PT ;  /* 0x00000006ff007c0c */ /* 0x000fe2000bf65270 */
[----:B------:R-:W0:Y:S01]  /*1a80*/  F2I.FTZ.U32.TRUNC.NTZ R17, R17 ;  /* 0x0000001100117305 */ /* 0x000e22000021f000 */
[----:B------:R-:W-:Y:S02]  /*1a90*/  SEL R4, R23, R34, !P2 ;  /* 0x0000002217047207 */ /* 0x000fe40005000000 */
[----:B------:R-:W-:Y:S02]  /*1aa0*/  LOP3.LUT R15, RZ, UR6, RZ, 0x33, !PT ;  /* 0x00000006ff0f7c12 */ /* 0x000fe4000f8e33ff */
[----:B------:R-:W-:-:S02]  /*1ab0*/  ISETP.GE.AND P0, PT, R12, RZ, PT ;  /* 0x000000ff0c00720c */ /* 0x000fc40003f06270 */
[----:B------:R-:W-:Y:S02]  /*1ac0*/  SHF.R.S32.HI R3, RZ, 0x1f, R4 ;  /* 0x0000001fff037819 */ /* 0x000fe40000011404 */
[C---:B------:R-:W-:Y:S02]  /*1ad0*/  SEL R5, R15.reuse, R24, !P3 ;  /* 0x000000180f057207 */ /* 0x040fe40005800000 */
[----:B------:R-:W-:Y:S01]  /*1ae0*/  SEL R11, R15, R20, !P3 ;  /* 0x000000140f0b7207 */ /* 0x000fe20005800000 */
[----:B------:R-:W-:Y:S01]  /*1af0*/  IMAD.MOV.U32 R20, RZ, RZ, R16 ;  /* 0x000000ffff147224 */ /* 0x000fe200078e0010 */
[----:B------:R-:W-:Y:S02]  /*1b00*/  LOP3.LUT R3, R3, UR4, RZ, 0xc0, !PT ;  /* 0x0000000403037c12 */ /* 0x000fe4000f8ec0ff */
[----:B------:R-:W-:Y:S02]  /*1b10*/  SHF.R.S32.HI R16, RZ, 0x1f, R5 ;  /* 0x0000001fff107819 */ /* 0x000fe40000011405 */
[----:B------:R-:W-:Y:S01]  /*1b20*/  ISETP.GE.AND P4, PT, R25, RZ, PT ;  /* 0x000000ff1900720c */ /* 0x000fe20003f86270 */
[----:B------:R-:W-:Y:S01]  /*1b30*/  IMAD.IADD R4, R4, 0x1, R3 ;  /* 0x0000000104047824 */ /* 0x000fe200078e0203 */
[----:B------:R-:W-:Y:S01]  /*1b40*/  SEL R7, R15, R32, !P3 ;  /* 0x000000200f077207 */ /* 0x000fe20005800000 */
[----:B------:R-:W-:Y:S01]  /*1b50*/  @!P0 IMAD.MOV R28, RZ, RZ, -R28 ;  /* 0x000000ffff1c8224 */ /* 0x000fe200078e0a1c */
[----:B------:R-:W-:-:S02]  /*1b60*/  LOP3.LUT R16, R16, UR6, RZ, 0xc0, !PT ;  /* 0x0000000610107c12 */ /* 0x000fc4000f8ec0ff */
[----:B------:R-:W-:Y:S02]  /*1b70*/  CS2R R32, SRZ ;  /* 0x0000000000207805 */ /* 0x000fe4000001ff00 */
[----:B------:R-:W-:Y:S02]  /*1b80*/  SHF.R.S32.HI R3, RZ, 0x1f, R7 ;  /* 0x0000001fff037819 */ /* 0x000fe40000011407 */
[----:B------:R-:W-:Y:S02]  /*1b90*/  SEL R15, R15, R30, !P3 ;  /* 0x0000001e0f0f7207 */ /* 0x000fe40005800000 */
[----:B------:R-:W-:Y:S02]  /*1ba0*/  IADD3 R5, PT, PT, R5, R16, RZ ;  /* 0x0000001005057210 */ /* 0x000fe40007ffe0ff */
[----:B------:R-:W-:Y:S01]  /*1bb0*/  LOP3.LUT R16, R3, UR6, RZ, 0xc0, !PT ;  /* 0x0000000603107c12 */ /* 0x000fe2000f8ec0ff */
[----:B------:R-:W-:Y:S01]  /*1bc0*/  @!P4 IMAD.MOV R26, RZ, RZ, -R26 ;  /* 0x000000ffff1ac224 */ /* 0x000fe200078e0a1a */
[----:B0-----:R-:W-:-:S02]  /*1bd0*/  R2UR UR5, R17 ;  /* 0x00000000110572ca */ /* 0x001fc400000e0000 */
[----:B------:R-:W-:Y:S01]  /*1be0*/  SHF.R.S32.HI R3, RZ, 0x1f, R15 ;  /* 0x0000001fff037819 */ /* 0x000fe2000001140f */
[----:B------:R-:W-:Y:S01]  /*1bf0*/  IMAD.IADD R7, R7, 0x1, R16 ;  /* 0x0000000107077824 */ /* 0x000fe200078e0210 */
[----:B------:R-:W-:Y:S02]  /*1c00*/  SEL R12, R23, R28, !P2 ;  /* 0x0000001c170c7207 */ /* 0x000fe40005000000 */
[----:B------:R-:W-:Y:S02]  /*1c10*/  @!P5 IADD3 R20, PT, PT, -R20, RZ, RZ ;  /* 0x000000ff1414d210 */ /* 0x000fe40007ffe1ff */
[----:B------:R-:W-:Y:S02]  /*1c20*/  LOP3.LUT R16, R3, UR6, RZ, 0xc0, !PT ;  /* 0x0000000603107c12 */ /* 0x000fe4000f8ec0ff */
[----:B------:R-:W-:Y:S02]  /*1c30*/  SHF.R.S32.HI R3, RZ, 0x1f, R12 ;  /* 0x0000001fff037819 */ /* 0x000fe4000001140c */
[----:B------:R-:W-:Y:S01]  /*1c40*/  SEL R20, R23, R20, !P2 ;  /* 0x0000001417147207 */ /* 0x000fe20005000000 */
[----:B------:R-:W-:Y:S01]  /*1c50*/  UIADD3 UR7, UPT, UPT, URZ, -UR5, URZ ;  /* 0x80000005ff077290 */ /* 0x000fe2000fffe0ff */
[----:B------:R-:W-:-:S02]  /*1c60*/  SHF.R.S32.HI R17, RZ, 0x1f, R11 ;  /* 0x0000001fff117819 */ /* 0x000fc4000001140b */
[----:B------:R-:W-:Y:S01]  /*1c70*/  SEL R23, R23, R26, !P2 ;  /* 0x0000001a17177207 */ /* 0x000fe20005000000 */
[----:B------:R-:W-:Y:S01]  /*1c80*/  UIMAD UR7, UR7, UR11, URZ ;  /* 0x0000000b070772a4 */ /* 0x000fe2000f8e02ff */
[----:B------:R-:W-:Y:S02]  /*1c90*/  LOP3.LUT R3, R3, UR4, RZ, 0xc0, !PT ;  /* 0x0000000403037c12 */ /* 0x000fe4000f8ec0ff */
[----:B------:R-:W-:Y:S02]  /*1ca0*/  IADD3 R15, PT, PT, R15, R16, RZ ;  /* 0x000000100f0f7210 */ /* 0x000fe40007ffe0ff */
[----:B------:R-:W-:Y:S01]  /*1cb0*/  LOP3.LUT R18, R17, UR6, RZ, 0xc0, !PT ;  /* 0x0000000611127c12 */ /* 0x000fe2000f8ec0ff */
[----:B------:R-:W-:Y:S01]  /*1cc0*/  IMAD.IADD R12, R12, 0x1, R3 ;  /* 0x000000010c0c7824 */ /* 0x000fe200078e0203 */
[----:B------:R-:W-:Y:S01]  /*1cd0*/  SHF.R.S32.HI R16, RZ, 0x1f, R20 ;  /* 0x0000001fff107819 */ /* 0x000fe20000011414 */
[----:B------:R-:W-:Y:S01]  /*1ce0*/  UIMAD UR6, UR4, UR6, URZ ;  /* 0x00000006040672a4 */ /* 0x000fe2000f8e02ff */
[----:B------:R-:W-:Y:S01]  /*1cf0*/  SHF.R.S32.HI R17, RZ, 0x1f, R23 ;  /* 0x0000001fff117819 */ /* 0x000fe20000011417 */
[----:B------:R-:W-:Y:S01]  /*1d00*/  IMAD.IADD R11, R11, 0x1, R18 ;  /* 0x000000010b0b7824 */ /* 0x000fe200078e0212 */
[----:B------:R-:W-:-:S02]  /*1d10*/  LOP3.LUT R3, R16, UR4, RZ, 0xc0, !PT ;  /* 0x0000000410037c12 */ /* 0x000fc4000f8ec0ff */
[----:B------:R-:W-:Y:S01]  /*1d20*/  LOP3.LUT R16, R17, UR4, RZ, 0xc0, !PT ;  /* 0x0000000411107c12 */ /* 0x000fe2000f8ec0ff */
[----:B------:R-:W-:Y:S02]  /*1d30*/  UMOV UR4, URZ ;  /* 0x000000ff00047c82 */ /* 0x000fe40008000000 */
[----:B------:R-:W-:Y:S01]  /*1d40*/  IMAD.IADD R20, R20, 0x1, R3 ;  /* 0x0000000114147824 */ /* 0x000fe200078e0203 */
[----:B------:R-:W-:Y:S01]  /*1d50*/  IADD3 R23, PT, PT, R23, R16, RZ ;  /* 0x0000001017177210 */ /* 0x000fe20007ffe0ff */
[----:B------:R-:W-:-:S03]  /*1d60*/  UIMAD.WIDE.U32 UR4, UR5, UR7, UR4 ;  /* 0x00000007050472a5 */ /* 0x000fc6000f8e0004 */
[----:B--234-:R-:W-:-:S09]  /*1d70*/  UMOV UR7, 0xffffffff ;  /* 0xffffffff00077882 */ /* 0x01cfd20000000000 */
.L_x_54:
[----:B------:R-:W0:Y:S01]  /*1d80*/  LDC R17, c[0x0][0x3b4] ;  /* 0x0000ed00ff117b82 */ /* 0x000e220000000800 */
[----:B------:R-:W-:-:S05]  /*1d90*/  VIADD R19, R13, 0xffffffff ;  /* 0xffffffff0d137836 */ /* 0x000fca0000000000 */
[----:B------:R-:W-:Y:S02]  /*1da0*/  IABS R16, R19 ;  /* 0x0000001300107213 */ /* 0x000fe40000000000 */
[----:B------:R-:W-:-:S03]  /*1db0*/  ISETP.GE.AND P2, PT, R19, RZ, PT ;  /* 0x000000ff1300720c */ /* 0x000fc60003f46270 */
[----:B------:R-:W-:-:S05]  /*1dc0*/  IMAD.HI.U32 R3, R16, UR5, RZ ;  /* 0x0000000510037c27 */ /* 0x000fca000f8e00ff */
[----:B------:R-:W-:Y:S02]  /*1dd0*/  IADD3 R3, PT, PT, -R3, RZ, RZ ;  /* 0x000000ff03037210 */ /* 0x000fe40007ffe1ff */
[----:B0-----:R-:W-:-:S05]  /*1de0*/  IABS R18, R17 ;  /* 0x0000001100127213 */ /* 0x001fca0000000000 */
[----:B------:R-:W-:-:S05]  /*1df0*/  IMAD R3, R18, R3, R16 ;  /* 0x0000000312037224 */ /* 0x000fca00078e0210 */
[----:B------:R-:W-:-:S13]  /*1e00*/  ISETP.LT.U32.AND P0, PT, R3, UR11, PT ;  /* 0x0000000b03007c0c */ /* 0x000fda000bf01070 */
[----:B------:R-:W-:Y:S01]  /*1e10*/  @!P0 IMAD.IADD R3, R3, 0x1, -R18 ;  /* 0x0000000103038824 */ /* 0x000fe200078e0a12 */
[----:B------:R-:W-:-:S04]  /*1e20*/  ISETP.NE.AND P0, PT, R17, RZ, PT ;  /* 0x000000ff1100720c */ /* 0x000fc80003f05270 */
[----:B------:R-:W-:-:S13]  /*1e30*/  ISETP.LT.U32.AND P1, PT, R3, UR11, PT ;  /* 0x0000000b03007c0c */ /* 0x000fda000bf21070 */
[----:B------:R-:W-:-:S05]  /*1e40*/  @!P1 IMAD.IADD R3, R3, 0x1, -R18 ;  /* 0x0000000103039824 */ /* 0x000fca00078e0a12 */
[----:B------:R-:W-:Y:S02]  /*1e50*/  @!P2 IADD3 R3, PT, PT, -R3, RZ, RZ ;  /* 0x000000ff0303a210 */ /* 0x000fe40007ffe1ff */
[----:B------:R-:W-:-:S04]  /*1e60*/  @!P0 LOP3.LUT R3, RZ, R17, RZ, 0x33, !PT ;  /* 0x00000011ff038212 */ /* 0x000fc800078e33ff */
[----:B------:R-:W-:-:S04]  /*1e70*/  SHF.R.S32.HI R16, RZ, 0x1f, R3 ;  /* 0x0000001fff107819 */ /* 0x000fc80000011403 */
[----:B------:R-:W-:-:S05]  /*1e80*/  LOP3.LUT R16, R16, R17, RZ, 0xc0, !PT ;  /* 0x0000001110107212 */ /* 0x000fca00078ec0ff */
[----:B------:R-:W-:Y:S01]  /*1e90*/  IMAD.IADD R26, R3, 0x1, R16 ;  /* 0x00000001031a7824 */ /* 0x000fe200078e0210 */
[----:B------:R-:W-:-:S03]  /*1ea0*/  SHF.R.S32.HI R3, RZ, 0x1f, R5 ;  /* 0x0000001fff037819 */ /* 0x000fc60000011405 */
[----:B------:R-:W-:-:S04]  /*1eb0*/  IMAD.WIDE R16, R26, UR6, RZ ;  /* 0x000000061a107c25 */ /* 0x000fc8000f8e02ff */
[----:B------:R-:W-:-:S03]  /*1ec0*/  IMAD.WIDE R16, R4, UR14, R16 ;  /* 0x0000000e04107c25 */ /* 0x000fc6000f8e0210 */
[----:B------:R-:W-:-:S04]  /*1ed0*/  IADD3 R19, P0, PT, R5, R16, RZ ;  /* 0x0000001005137210 */ /* 0x000fc80007f1e0ff */
[----:B------:R-:W-:Y:S01]  /*1ee0*/  SHF.L.U32 R18, R19, 0x2, RZ ;  /* 0x0000000213127819 */ /* 0x000fe200000006ff */
[----:B------:R-:W-:Y:S02]  /*1ef0*/  IMAD.X R24, R17, 0x1, R3, P0 ;  /* 0x0000000111187824 */ /* 0x000fe400000e0603 */
[----:B------:R-:W2:Y:S01]  /*1f00*/  LDL R3, [UR10] ;  /* 0x0000000aff037983 */ /* 0x000ea20008100800 */
[----:B------:R-:W-:Y:S02]  /*1f10*/  IADD3 R36, P0, PT, R18, UR12, RZ ;  /* 0x0000000c12247c10 */ /* 0x000fe4000ff1e0ff */
[----:B------:R-:W-:-:S04]  /*1f20*/  SHF.L.U64.HI R19, R19, 0x2, R24 ;  /* 0x0000000213137819 */ /* 0x000fc80000010218 */
[C---:B------:R-:W-:Y:S02]  /*1f30*/  IADD3.X R37, PT, PT, R19.reuse, UR13, RZ, P0, !PT ;  /* 0x0000000d13257c10 */ /* 0x040fe400087fe4ff */
[C---:B------:R-:W-:Y:S02]  /*1f40*/  IADD3 R30, P0, PT, R18.reuse, UR16, RZ ;  /* 0x00000010121e7c10 */ /* 0x040fe4000ff1e0ff */
[----:B------:R-:W-:Y:S01]  /*1f50*/  IADD3 R18, P1, PT, R18, UR18, RZ ;  /* 0x0000001212127c10 */ /* 0x000fe2000ff3e0ff */
[----:B------:R-:W3:Y:S01]  /*1f60*/  LDG.E R36, desc[UR8][R36.64] ;  /* 0x0000000824247981 */ /* 0x000ee2000c1e1900 */
[C---:B------:R-:W-:Y:S02]  /*1f70*/  IADD3.X R31, PT, PT, R19.reuse, UR17, RZ, P0, !PT ;  /* 0x00000011131f7c10 */ /* 0x040fe400087fe4ff */
[----:B------:R-:W-:Y:S02]  /*1f80*/  IADD3.X R19, PT, PT, R19, UR19, RZ, P1, !PT ;  /* 0x0000001313137c10 */ /* 0x000fe40008ffe4ff */
[----:B------:R-:W-:Y:S01]  /*1f90*/  SHF.R.S32.HI R25, RZ, 0x1f, R7 ;  /* 0x0000001fff197819 */ /* 0x000fe20000011407 */
[----:B------:R0:W4:Y:S01]  /*1fa0*/  LDG.E R34, desc[UR8][R30.64] ;  /* 0x000000081e227981 */ /* 0x000122000c1e1900 */
[----:B------:R-:W-:-:S03]  /*1fb0*/  IADD3 R29, P0, PT, R7, R16, RZ ;  /* 0x00000010071d7210 */ /* 0x000fc60007f1e0ff */
[----:B------:R3:W5:Y:S02]  /*1fc0*/  LDG.E R19, desc[UR8][R18.64] ;  /* 0x0000000812137981 */ /* 0x000764000c1e1900 */
[----:B------:R-:W-:Y:S02]  /*1fd0*/  IMAD.X R24, R17, 0x1, R25, P0 ;  /* 0x0000000111187824 */ /* 0x000fe400000e0619 */
[----:B------:R-:W-:-:S03]  /*1fe0*/  IMAD.SHL.U32 R28, R29, 0x4, RZ ;  /* 0x000000041d1c7824 */ /* 0x000fc600078e00ff */
[----:B------:R-:W-:Y:S02]  /*1ff0*/  SHF.L.U64.HI R29, R29, 0x2, R24 ;  /* 0x000000021d1d7819 */ /* 0x000fe40000010218 */
[----:B------:R-:W-:-:S04]  /*2000*/  IADD3 R24, P0, PT, R28, UR12, RZ ;  /* 0x0000000c1c187c10 */ /* 0x000fc8000ff1e0ff */
[----:B------:R-:W-:-:S05]  /*2010*/  IADD3.X R25, PT, PT, R29, UR13, RZ, P0, !PT ;  /* 0x0000000d1d197c10 */ /* 0x000fca00087fe4ff */
[----:B------:R1:W5:Y:S01]  /*2020*/  LDG.E R31, desc[UR8][R24.64] ;  /* 0x00000008181f7981 */ /* 0x000362000c1e1900 */
[----:B--2---:R-:W-:-:S04]  /*2030*/  FMUL R27, R3, R2 ;  /* 0x00000002031b7220 */ /* 0x004fc80000400000 */
[----:B0-----:R-:W-:-:S04]  /*2040*/  FMUL R30, R27, R22 ;  /* 0x000000161b1e7220 */ /* 0x001fc80000400000 */
[----:B---3--:R-:W-:Y:S01]  /*2050*/  FFMA R18, R30, R36, R35 ;  /* 0x000000241e127223 */ /* 0x008fe20000000023 */
[----:B------:R-:W-:Y:S01]  /*2060*/  IADD3 R36, P0, PT, R28, UR16, RZ ;  /* 0x000000101c247c10 */ /* 0x000fe2000ff1e0ff */
[C---:B----4-:R-:W-:Y:S01]  /*2070*/  FFMA R34, R30.reuse, R34, R33 ;  /* 0x000000221e227223 */ /* 0x050fe20000000021 */
[----:B------:R-:W-:Y:S01]  /*2080*/  SHF.R.S32.HI R33, RZ, 0x1f, R11 ;  /* 0x0000001fff217819 */ /* 0x000fe2000001140b */
[----:B-----5:R-:W-:Y:S01]  /*2090*/  FFMA R32, R30, R19, R32 ;  /* 0x000000131e207223 */ /* 0x020fe20000000020 */
[----:B------:R-:W-:Y:S02]  /*20a0*/  IADD3 R19, P1, PT, R11, R16, RZ ;  /* 0x000000100b137210 */ /* 0x000fe40007f3e0ff */
[----:B------:R-:W-:Y:S02]  /*20b0*/  IADD3.X R37, PT, PT, R29, UR17, RZ, P0, !PT ;  /* 0x000000111d257c10 */ /* 0x000fe400087fe4ff */
[----:B------:R-:W-:Y:S02]  /*20c0*/  IADD3 R28, P0, PT, R28, UR18, RZ ;  /* 0x000000121c1c7c10 */ /* 0x000fe4000ff1e0ff */
[----:B-1----:R-:W-:Y:S01]  /*20d0*/  IADD3.X R24, PT, PT, R17, R33, RZ, P1, !PT ;  /* 0x0000002111187210 */ /* 0x002fe20000ffe4ff */
[----:B------:R0:W2:Y:S01]  /*20e0*/  LDG.E R35, desc[UR8][R36.64] ;  /* 0x0000000824237981 */ /* 0x0000a2000c1e1900 */
[----:B------:R-:W-:-:S02]  /*20f0*/  IADD3.X R29, PT, PT, R29, UR19, RZ, P0, !PT ;  /* 0x000000131d1d7c10 */ /* 0x000fc400087fe4ff */
[C---:B------:R-:W-:Y:S01]  /*2100*/  SHF.L.U64.HI R25, R19.reuse, 0x2, R24 ;  /* 0x0000000213197819 */ /* 0x040fe20000010218 */
[----:B------:R-:W-:Y:S02]  /*2110*/  IMAD.SHL.U32 R24, R19, 0x4, RZ ;  /* 0x0000000413187824 */ /* 0x000fe400078e00ff */
[----:B------:R1:W3:Y:S03]  /*2120*/  LDG.E R28, desc[UR8][R28.64] ;  /* 0x000000081c1c7981 */ /* 0x0002e6000c1e1900 */
[----:B0-----:R-:W-:Y:S01]  /*2130*/  IADD3 R36, P0, PT, R24, UR12, RZ ;  /* 0x0000000c18247c10 */ /* 0x001fe2000ff1e0ff */
[----:B-1----:R-:W-:-:S03]  /*2140*/  FMUL R29, R27, R21 ;  /* 0x000000151b1d7220 */ /* 0x002fc60000400000 */
[----:B------:R-:W-:Y:S01]  /*2150*/  IADD3.X R37, PT, PT, R25, UR13, RZ, P0, !PT ;  /* 0x0000000d19257c10 */ /* 0x000fe200087fe4ff */
[----:B------:R-:W-:Y:S01]  /*2160*/  FFMA R31, R29, R31, R18 ;  /* 0x0000001f1d1f7223 */ /* 0x000fe20000000012 */
[----:B------:R-:W-:-:S03]  /*2170*/  IADD3 R18, P0, PT, R24, UR16, RZ ;  /* 0x0000001018127c10 */ /* 0x000fc6000ff1e0ff */
[----:B------:R0:W4:Y:S01]  /*2180*/  LDG.E R30, desc[UR8][R36.64] ;  /* 0x00000008241e7981 */ /* 0x000122000c1e1900 */
[----:B------:R-:W-:Y:S02]  /*2190*/  IADD3 R24, P1, PT, R24, UR18, RZ ;  /* 0x0000001218187c10 */ /* 0x000fe4000ff3e0ff */
[C---:B------:R-:W-:Y:S02]  /*21a0*/  IADD3.X R19, PT, PT, R25.reuse, UR17, RZ, P0, !PT ;  /* 0x0000001119137c10 */ /* 0x040fe400087fe4ff */
[----:B------:R-:W-:-:S03]  /*21b0*/  IADD3.X R25, PT, PT, R25, UR19, RZ, P1, !PT ;  /* 0x0000001319197c10 */ /* 0x000fc60008ffe4ff */
[----:B------:R-:W5:Y:S04]  /*21c0*/  LDG.E R18, desc[UR8][R18.64] ;  /* 0x0000000812127981 */ /* 0x000f68000c1e1900 */
[----:B------:R-:W5:Y:S01]  /*21d0*/  LDG.E R24, desc[UR8][R24.64] ;  /* 0x0000000818187981 */ /* 0x000f62000c1e1900 */
[----:B------:R-:W-:Y:S02]  /*21e0*/  SHF.R.S32.HI R33, RZ, 0x1f, R15 ;  /* 0x0000001fff217819 */ /* 0x000fe4000001140f */
[----:B------:R-:W-:-:S05]  /*21f0*/  IADD3 R16, P0, PT, R15, R16, RZ ;  /* 0x000000100f107210 */ /* 0x000fca0007f1e0ff */
[----:B------:R-:W-:Y:S01]  /*2200*/  IMAD.X R17, R17, 0x1, R33, P0 ;  /* 0x0000000111117824 */ /* 0x000fe200000e0621 */
[----:B0-----:R-:W-:-:S04]  /*2210*/  SHF.L.U32 R37, R16, 0x2, RZ ;  /* 0x0000000210257819 */ /* 0x001fc800000006ff */
[----:B------:R-:W-:Y:S02]  /*2220*/  SHF.L.U64.HI R36, R16, 0x2, R17 ;  /* 0x0000000210247819 */ /* 0x000fe40000010211 */
[----:B------:R-:W-:-:S04]  /*2230*/  IADD3 R16, P0, PT, R37, UR12, RZ ;  /* 0x0000000c25107c10 */ /* 0x000fc8000ff1e0ff */
[----:B------:R-:W-:-:S05]  /*2240*/  IADD3.X R17, PT, PT, R36, UR13, RZ, P0, !PT ;  /* 0x0000000d24117c10 */ /* 0x000fca00087fe4ff */
[----:B------:R0:W5:Y:S02]  /*2250*/  LDG.E R16, desc[UR8][R16.64] ;  /* 0x0000000810107981 */ /* 0x000164000c1e1900 */
[----:B0-----:R-:W-:Y:S01]  /*2260*/  SHF.R.S32.HI R17, RZ, 0x1f, R5 ;  /* 0x0000001fff117819 */ /* 0x001fe20000011405 */
[C---:B--2---:R-:W-:Y:S01]  /*2270*/  FFMA R35, R29.reuse, R35, R34 ;  /* 0x000000231d237223 */ /* 0x044fe20000000022 */
[----:B---3--:R-:W-:Y:S01]  /*2280*/  FFMA R29, R29, R28, R32 ;  /* 0x0000001c1d1d7223 */ /* 0x008fe20000000020 */
[----:B------:R-:W-:Y:S01]  /*2290*/  FMUL R32, R27, R6 ;  /* 0x000000061b207220 */ /* 0x000fe20000400000 */
[----:B------:R-:W-:-:S03]  /*22a0*/  IADD3 R28, P1, PT, R37, UR18, RZ ;  /* 0x00000012251c7c10 */ /* 0x000fc6000ff3e0ff */
[C---:B----4-:R-:W-:Y:S01]  /*22b0*/  FFMA R31, R32.reuse, R30, R31 ;  /* 0x0000001e201f7223 */ /* 0x050fe2000000001f */
[C---:B-----5:R-:W-:Y:S01]  /*22c0*/  FFMA R30, R32.reuse, R18, R35 ;  /* 0x00000012201e7223 */ /* 0x060fe20000000023 */
[----:B------:R-:W-:Y:S01]  /*22d0*/  FFMA R32, R32, R24, R29 ;  /* 0x0000001820207223 */ /* 0x000fe2000000001d */
[----:B------:R-:W-:Y:S01]  /*22e0*/  IMAD.WIDE R24, R26, UR6, RZ ;  /* 0x000000061a187c25 */ /* 0x000fe2000f8e02ff */
[----:B------:R-:W-:-:S03]  /*22f0*/  IADD3 R18, P0, PT, R37, UR16, RZ ;  /* 0x0000001025127c10 */ /* 0x000fc6000ff1e0ff */
[----:B------:R-:W-:Y:S01]  /*2300*/  IMAD.WIDE R24, R12, UR14, R24 ;  /* 0x0000000e0c187c25 */ /* 0x000fe2000f8e0218 */
[C---:B------:R-:W-:Y:S02]  /*2310*/  IADD3.X R19, PT, PT, R36.reuse, UR17, RZ, P0, !PT ;  /* 0x0000001124137c10 */ /* 0x040fe400087fe4ff */
[----:B------:R-:W-:Y:S02]  /*2320*/  IADD3.X R29, PT, PT, R36, UR19, RZ, P1, !PT ;  /* 0x00000013241d7c10 */ /* 0x000fe40008ffe4ff */
[----:B------:R-:W-:Y:S02]  /*2330*/  IADD3 R36, P0, PT, R5, R24, RZ ;  /* 0x0000001805247210 */ /* 0x000fe40007f1e0ff */
[----:B------:R0:W2:Y:S03]  /*2340*/  LDG.E R19, desc[UR8][R18.64] ;  /* 0x0000000812137981 */ /* 0x0000a6000c1e1900 */
[----:B------:R-:W-:Y:S01]  /*2350*/  IMAD.X R17, R25, 0x1, R17, P0 ;  /* 0x0000000119117824 */ /* 0x000fe200000e0611 */
[----:B------:R1:W3:Y:S01]  /*2360*/  LDG.E R29, desc[UR8][R28.64] ;  /* 0x000000081c1d7981 */ /* 0x0002e2000c1e1900 */
[----:B------:R-:W-:-:S02]  /*2370*/  IMAD.SHL.U32 R37, R36, 0x4, RZ ;  /* 0x0000000424257824 */ /* 0x000fc400078e00ff */
[----:B------:R-:W-:Y:S01]  /*2380*/  FMUL R27, R27, R0 ;  /* 0x000000001b1b7220 */ /* 0x000fe20000400000 */
[----:B------:R-:W-:Y:S02]  /*2390*/  SHF.L.U64.HI R36, R36, 0x2, R17 ;  /* 0x0000000224247819 */ /* 0x000fe40000010211 */
[----:B------:R-:W-:Y:S01]  /*23a0*/  IADD3 R34, P0, PT, R37, UR12, RZ ;  /* 0x0000000c25227c10 */ /* 0x000fe2000ff1e0ff */
[----:B------:R-:W-:-:S03]  /*23b0*/  FFMA R31, R27, R16, R31 ;  /* 0x000000101b1f7223 */ /* 0x000fc6000000001f */
[----:B------:R-:W-:Y:S02]  /*23c0*/  IADD3.X R35, PT, PT, R36, UR13, RZ, P0, !PT ;  /* 0x0000000d24237c10 */ /* 0x000fe400087fe4ff */
[----:B------:R-:W-:-:S03]  /*23d0*/  IADD3 R16, P0, PT, R37, UR16, RZ ;  /* 0x0000001025107c10 */ /* 0x000fc6000ff1e0ff */
[----:B------:R4:W5:Y:S01]  /*23e0*/  LDG.E R34, desc[UR8][R34.64] ;  /* 0x0000000822227981 */ /* 0x000962000c1e1900 */
[----:B------:R-:W-:-:S05]  /*23f0*/  IADD3.X R17, PT, PT, R36, UR17, RZ, P0, !PT ;  /* 0x0000001124117c10 */ /* 0x000fca00087fe4ff */
[----:B------:R-:W5:Y:S01]  /*2400*/  LDG.E R16, desc[UR8][R16.64] ;  /* 0x0000000810107981 */ /* 0x000f62000c1e1900 */
[----:B0-----:R-:W-:Y:S01]  /*2410*/  IADD3 R18, P0, PT, R37, UR18, RZ ;  /* 0x0000001225127c10 */ /* 0x001fe2000ff1e0ff */
[----:B--2---:R-:W-:-:S03]  /*2420*/  FFMA R30, R27, R19, R30 ;  /* 0x000000131b1e7223 */ /* 0x004fc6000000001e */
[----:B------:R-:W-:Y:S02]  /*2430*/  IADD3.X R19, PT, PT, R36, UR19, RZ, P0, !PT ;  /* 0x0000001324137c10 */ /* 0x000fe400087fe4ff */
[----:B-1----:R-:W-:Y:S01]  /*2440*/  IADD3 R28, P0, PT, R7, R24, RZ ;  /* 0x00000018071c7210 */ /* 0x002fe20007f1e0ff */
[----:B---3--:R-:W-:Y:S01]  /*2450*/  FFMA R32, R27, R29, R32 ;  /* 0x0000001d1b207223 */ /* 0x008fe20000000020 */
[----:B------:R-:W-:Y:S01]  /*2460*/  SHF.R.S32.HI R29, RZ, 0x1f, R7 ;  /* 0x0000001fff1d7819 */ /* 0x000fe20000011407 */
[----:B------:R-:W-:Y:S01]  /*2470*/  FMUL R27, R3, R8 ;  /* 0x00000008031b7220 */ /* 0x000fe20000400000 */
[----:B------:R0:W2:Y:S01]  /*2480*/  LDG.E R19, desc[UR8][R18.64] ;  /* 0x0000000812137981 */ /* 0x0000a2000c1e1900 */
[----:B----4-:R-:W-:Y:S01]  /*2490*/  IMAD.SHL.U32 R35, R28, 0x4, RZ ;  /* 0x000000041c237824 */ /* 0x010fe200078e00ff */
[----:B------:R-:W-:Y:S01]  /*24a0*/  IADD3.X R29, PT, PT, R25, R29, RZ, P0, !PT ;  /* 0x0000001d191d7210 */ /* 0x000fe200007fe4ff */
[----:B------:R-:W-:-:S03]  /*24b0*/  FMUL R37, R27, R22 ;  /* 0x000000161b257220 */ /* 0x000fc60000400000 */
[----:B------:R-:W-:Y:S02]  /*24c0*/  SHF.L.U64.HI R36, R28, 0x2, R29 ;  /* 0x000000021c247819 */ /* 0x000fe4000001021d */
[----:B------:R-:W-:-:S04]  /*24d0*/  IADD3 R28, P0, PT, R35, UR12, RZ ;  /* 0x0000000c231c7c10 */ /* 0x000fc8000ff1e0ff */
[----:B------:R-:W-:-:S05]  /*24e0*/  IADD3.X R29, PT, PT, R36, UR13, RZ, P0, !PT ;  /* 0x0000000d241d7c10 */ /* 0x000fca00087fe4ff */
[----:B------:R1:W3:Y:S01]  /*24f0*/  LDG.E R28, desc[UR8][R28.64] ;  /* 0x000000081c1c7981 */ /* 0x0002e2000c1e1900 */
[----:B-----5:R-:W-:Y:S01]  /*2500*/  FFMA R30, R37, R16, R30 ;  /* 0x00000010251e7223 */ /* 0x020fe2000000001e */
[----:B------:R-:W-:-:S04]  /*2510*/  IADD3 R16, P0, PT, R35, UR16, RZ ;  /* 0x0000001023107c10 */ /* 0x000fc8000ff1e0ff */
[----:B------:R-:W-:-:S06]  /*2520*/  IADD3.X R17, PT, PT, R36, UR17, RZ, P0, !PT ;  /* 0x0000001124117c10 */ /* 0x000fcc00087fe4ff */
[----:B------:R-:W4:Y:S01]  /*2530*/  LDG.E R17, desc[UR8][R16.64] ;  /* 0x0000000810117981 */ /* 0x000f22000c1e1900 */
[----:B------:R-:W-:Y:S01]  /*2540*/  FFMA R31, R37, R34, R31 ;  /* 0x00000022251f7223 */ /* 0x000fe2000000001f */
[----:B------:R-:W-:-:S04]  /*2550*/  IADD3 R34, P0, PT, R35, UR18, RZ ;  /* 0x0000001223227c10 */ /* 0x000fc8000ff1e0ff */
[----:B------:R-:W-:Y:S02]  /*2560*/  IADD3.X R35, PT, PT, R36, UR19, RZ, P0, !PT ;  /* 0x0000001324237c10 */ /* 0x000fe400087fe4ff */
[----:B0-----:R-:W-:-:S03]  /*2570*/  IADD3 R18, P0, PT, R11, R24, RZ ;  /* 0x000000180b127210 */ /* 0x001fc60007f1e0ff */
[----:B------:R0:W5:Y:S01]  /*2580*/  LDG.E R34, desc[UR8][R34.64] ;  /* 0x0000000822227981 */ /* 0x000162000c1e1900 */
[----:B-1----:R-:W-:Y:S01]  /*2590*/  FMUL R29, R27, R21 ;  /* 0x000000151b1d7220 */ /* 0x002fe20000400000 */
[----:B0-----:R-:W-:Y:S01]  /*25a0*/  SHF.L.U32 R35, R18, 0x2, RZ ;  /* 0x0000000212237819 */ /* 0x001fe200000006ff */
[----:B--2---:R-:W-:Y:S01]  /*25b0*/  FFMA R32, R37, R19, R32 ;  /* 0x0000001325207223 */ /* 0x004fe20000000020 */
[----:B------:R-:W-:-:S05]  /*25c0*/  SHF.R.S32.HI R19, RZ, 0x1f, R11 ;  /* 0x0000001fff137819 */ /* 0x000fca000001140b */
[----:B------:R-:W-:-:S05]  /*25d0*/  IMAD.X R19, R25, 0x1, R19, P0 ;  /* 0x0000000119137824 */ /* 0x000fca00000e0613 */
[----:B------:R-:W-:Y:S02]  /*25e0*/  SHF.L.U64.HI R36, R18, 0x2, R19 ;  /* 0x0000000212247819 */ /* 0x000fe40000010213 */
[----:B------:R-:W-:-:S04]  /*25f0*/  IADD3 R18, P0, PT, R35, UR12, RZ ;  /* 0x0000000c23127c10 */ /* 0x000fc8000ff1e0ff */
[----:B------:R-:W-:Y:S02]  /*2600*/  IADD3.X R19, PT, PT, R36, UR13, RZ, P0, !PT ;  /* 0x0000000d24137c10 */ /* 0x000fe400087fe4ff */
[----:B------:R-:W-:Y:S01]  /*2610*/  IADD3 R16, P0, PT, R35, UR16, RZ ;  /* 0x0000001023107c10 */ /* 0x000fe2000ff1e0ff */
[----:B---3--:R-:W-:-:S03]  /*2620*/  FFMA R28, R29, R28, R31 ;  /* 0x0000001c1d1c7223 */ /* 0x008fc6000000001f */
[----:B------:R0:W2:Y:S01]  /*2630*/  LDG.E R19, desc[UR8][R18.64] ;  /* 0x0000000812137981 */ /* 0x0000a2000c1e1900 */
[----:B----4-:R-:W-:Y:S01]  /*2640*/  FFMA R37, R29, R17, R30 ;  /* 0x000000111d257223 */ /* 0x010fe2000000001e */
[----:B------:R-:W-:Y:S02]  /*2650*/  IADD3.X R17, PT, PT, R36, UR17, RZ, P0, !PT ;  /* 0x0000001124117c10 */ /* 0x000fe400087fe4ff */
[----:B------:R-:W-:-:S03]  /*2660*/  IADD3 R30, P1, PT, R35, UR18, RZ ;  /* 0x00000012231e7c10 */ /* 0x000fc6000ff3e0ff */
[----:B------:R-:W3:Y:S01]  /*2670*/  LDG.E R16, desc[UR8][R16.64] ;  /* 0x0000000810107981 */ /* 0x000ee2000c1e1900 */
[----:B------:R-:W-:-:S05]  /*2680*/  IADD3.X R31, PT, PT, R36, UR19, RZ, P1, !PT ;  /* 0x00000013241f7c10 */ /* 0x000fca0008ffe4ff */
[----:B------:R1:W4:Y:S01]  /*2690*/  LDG.E R30, desc[UR8][R30.64] ;  /* 0x000000081e1e7981 */ /* 0x000322000c1e1900 */
[----:B------:R-:W-:-:S05]  /*26a0*/  IADD3 R35, P0, PT, R15, R24, RZ ;  /* 0x000000180f237210 */ /* 0x000fca0007f1e0ff */
[----:B------:R-:W-:Y:S01]  /*26b0*/  IMAD.X R24, R25, 0x1, R33, P0 ;  /* 0x0000000119187824 */ /* 0x000fe200000e0621 */
[----:B------:R-:W-:-:S04]  /*26c0*/  SHF.L.U32 R36, R35, 0x2, RZ ;  /* 0x0000000223247819 */ /* 0x000fc800000006ff */
[----:B------:R-:W-:Y:S02]  /*26d0*/  SHF.L.U64.HI R35, R35, 0x2, R24 ;  /* 0x0000000223237819 */ /* 0x000fe40000010218 */
[----:B------:R-:W-:-:S04]  /*26e0*/  IADD3 R24, P0, PT, R36, UR12, RZ ;  /* 0x0000000c24187c10 */ /* 0x000fc8000ff1e0ff */
[----:B------:R-:W-:-:S05]  /*26f0*/  IADD3.X R25, PT, PT, R35, UR13, RZ, P0, !PT ;  /* 0x0000000d23197c10 */ /* 0x000fca00087fe4ff */
[----:B------:R4:W4:Y:S01]  /*2700*/  LDG.E R24, desc[UR8][R24.64] ;  /* 0x0000000818187981 */ /* 0x000922000c1e1900 */
[----:B-----5:R-:W-:Y:S01]  /*2710*/  FFMA R29, R29, R34, R32 ;  /* 0x000000221d1d7223 */ /* 0x020fe20000000020 */
[C---:B------:R-:W-:Y:S01]  /*2720*/  FMUL R34, R27.reuse, R6 ;  /* 0x000000061b227220 */ /* 0x040fe20000400000 */
[----:B0-----:R-:W-:Y:S02]  /*2730*/  IADD3 R18, P0, PT, R36, UR16, RZ ;  /* 0x0000001024127c10 */ /* 0x001fe4000ff1e0ff */
[----:B-1----:R-:W-:Y:S01]  /*2740*/  SHF.R.S32.HI R31, RZ, 0x1f, R5 ;  /* 0x0000001fff1f7819 */ /* 0x002fe20000011405 */
[----:B------:R-:W-:Y:S01]  /*2750*/  FMUL R27, R27, R0 ;  /* 0x000000001b1b7220 */ /* 0x000fe20000400000 */
[----:B--2---:R-:W-:Y:S01]  /*2760*/  FFMA R32, R34, R19, R28 ;  /* 0x0000001322207223 */ /* 0x004fe2000000001c */
[----:B------:R-:W-:Y:S01]  /*2770*/  IADD3 R28, P1, PT, R36, UR18, RZ ;  /* 0x00000012241c7c10 */ /* 0x000fe2000ff3e0ff */
[----:B---3--:R-:W-:Y:S01]  /*2780*/  FFMA R37, R34, R16, R37 ;  /* 0x0000001022257223 */ /* 0x008fe20000000025 */
[----:B------:R-:W-:Y:S01]  /*2790*/  IMAD.WIDE R16, R26, UR6, RZ ;  /* 0x000000061a107c25 */ /* 0x000fe2000f8e02ff */
[----:B------:R-:W-:-:S03]  /*27a0*/  IADD3.X R19, PT, PT, R35, UR17, RZ, P0, !PT ;  /* 0x0000001123137c10 */ /* 0x000fc600087fe4ff */
[----:B------:R-:W-:-:S04]  /*27b0*/  IMAD.WIDE R16, R20, UR14, R16 ;  /* 0x0000000e14107c25 */ /* 0x000fc8000f8e0210 */
[----:B----4-:R-:W-:Y:S01]  /*27c0*/  FFMA R30, R34, R30, R29 ;  /* 0x0000001e221e7223 */ /* 0x010fe2000000001d */
[----:B------:R-:W-:Y:S01]  /*27d0*/  IADD3.X R29, PT, PT, R35, UR19, RZ, P1, !PT ;  /* 0x00000013231d7c10 */ /* 0x000fe20008ffe4ff */
[----:B------:R0:W2:Y:S01]  /*27e0*/  LDG.E R36, desc[UR8][R18.64] ;  /* 0x0000000812247981 */ /* 0x0000a2000c1e1900 */
[----:B------:R-:W-:-:S04]  /*27f0*/  IADD3 R25, P0, PT, R5, R16, RZ ;  /* 0x0000001005197210 */ /* 0x000fc80007f1e0ff */
[----:B------:R-:W3:Y:S01]  /*2800*/  LDG.E R29, desc[UR8][R28.64] ;  /* 0x000000081c1d7981 */ /* 0x000ee2000c1e1900 */
[----:B------:R-:W-:Y:S01]  /*2810*/  IMAD.X R34, R17, 0x1, R31, P0 ;  /* 0x0000000111227824 */ /* 0x000fe200000e061f */
[----:B------:R-:W-:-:S04]  /*2820*/  SHF.L.U32 R31, R25, 0x2, RZ ;  /* 0x00000002191f7819 */ /* 0x000fc800000006ff */
[----:B------:R-:W-:Y:S02]  /*2830*/  SHF.L.U64.HI R25, R25, 0x2, R34 ;  /* 0x0000000219197819 */ /* 0x000fe40000010222 */
[----:B------:R-:W-:-:S04]  /*2840*/  IADD3 R34, P0, PT, R31, UR12, RZ ;  /* 0x0000000c1f227c10 */ /* 0x000fc8000ff1e0ff */
[----:B------:R-:W-:Y:S02]  /*2850*/  IADD3.X R35, PT, PT, R25, UR13, RZ, P0, !PT ;  /* 0x0000000d19237c10 */ /* 0x000fe400087fe4ff */
[----:B0-----:R-:W-:-:S03]  /*2860*/  IADD3 R18, P0, PT, R31, UR16, RZ ;  /* 0x000000101f127c10 */ /* 0x001fc6000ff1e0ff */
[----:B------:R0:W4:Y:S01]  /*2870*/  LDG.E R34, desc[UR8][R34.64] ;  /* 0x0000000822227981 */ /* 0x000122000c1e1900 */
[----:B------:R-:W-:-:S05]  /*2880*/  IADD3.X R19, PT, PT, R25, UR17, RZ, P0, !PT ;  /* 0x0000001119137c10 */ /* 0x000fca00087fe4ff */
[----:B------:R-:W5:Y:S01]  /*2890*/  LDG.E R18, desc[UR8][R18.64] ;  /* 0x0000000812127981 */ /* 0x000f62000c1e1900 */
[----:B------:R-:W-:Y:S01]  /*28a0*/  FFMA R32, R27, R24, R32 ;  /* 0x000000181b207223 */ /* 0x000fe20000000020 */
[----:B------:R-:W-:-:S04]  /*28b0*/  IADD3 R24, P0, PT, R31, UR18, RZ ;  /* 0x000000121f187c10 */ /* 0x000fc8000ff1e0ff */
[----:B------:R-:W-:-:S06]  /*28c0*/  IADD3.X R25, PT, PT, R25, UR19, RZ, P0, !PT ;  /* 0x0000001319197c10 */ /* 0x000fcc00087fe4ff */
[----:B------:R1:W4:Y:S01]  /*28d0*/  LDG.E R25, desc[UR8][R24.64] ;  /* 0x0000000818197981 */ /* 0x000322000c1e1900 */
[----:B------:R-:W-:Y:S01]  /*28e0*/  IADD3 R31, P0, PT, R7, R16, RZ ;  /* 0x00000010071f7210 */ /* 0x000fe20007f1e0ff */
[C---:B--2---:R-:W-:Y:S01]  /*28f0*/  FFMA R37, R27.reuse, R36, R37 ;  /* 0x000000241b257223 */ /* 0x044fe20000000025 */
[----:B---3--:R-:W-:Y:S01]  /*2900*/  FFMA R30, R27, R29, R30 ;  /* 0x0000001d1b1e7223 */ /* 0x008fe2000000001e */
[----:B------:R-:W-:-:S05]  /*2910*/  SHF.R.S32.HI R27, RZ, 0x1f, R7 ;  /* 0x0000001fff1b7819 */ /* 0x000fca0000011407 */
[----:B------:R-:W-:Y:S02]  /*2920*/  IMAD.X R28, R17, 0x1, R27, P0 ;  /* 0x00000001111c7824 */ /* 0x000fe400000e061b */
[----:B------:R-:W-:-:S03]  /*2930*/  FMUL R27, R3, R10 ;  /* 0x0000000a031b7220 */ /* 0x000fc60000400000 */
[C---:B0-----:R-:W-:Y:S02]  /*2940*/  SHF.L.U64.HI R35, R31.reuse, 0x2, R28 ;  /* 0x000000021f237819 */ /* 0x041fe4000001021c */
[----:B------:R-:W-:Y:S01]  /*2950*/  SHF.L.U32 R31, R31, 0x2, RZ ;  /* 0x000000021f1f7819 */ /* 0x000fe200000006ff */
[----:B------:R-:W-:-:S03]  /*2960*/  FMUL R36, R27, R22 ;  /* 0x000000161b247220 */ /* 0x000fc60000400000 */
[----:B------:R-:W-:-:S04]  /*2970*/  IADD3 R28, P0, PT, R31, UR12, RZ ;  /* 0x0000000c1f1c7c10 */ /* 0x000fc8000ff1e0ff */
[----:B------:R-:W-:Y:S01]  /*2980*/  IADD3.X R29, PT, PT, R35, UR13, RZ, P0, !PT ;  /* 0x0000000d231d7c10 */ /* 0x000fe200087fe4ff */
[----:B-----5:R-:W-:Y:S01]  /*2990*/  FFMA R37, R36, R18, R37 ;  /* 0x0000001224257223 */ /* 0x020fe20000000025 */
[----:B------:R-:W-:-:S04]  /*29a0*/  IADD3 R18, P0, PT, R31, UR16, RZ ;  /* 0x000000101f127c10 */ /* 0x000fc8000ff1e0ff */
[----:B------:R0:W2:Y:S01]  /*29b0*/  LDG.E R29, desc[UR8][R28.64] ;  /* 0x000000081c1d7981 */ /* 0x0000a2000c1e1900 */
[----:B------:R-:W-:-:S05]  /*29c0*/  IADD3.X R19, PT, PT, R35, UR17, RZ, P0, !PT ;  /* 0x0000001123137c10 */ /* 0x000fca00087fe4ff */
[----:B------:R-:W3:Y:S01]  /*29d0*/  LDG.E R18, desc[UR8][R18.64] ;  /* 0x0000000812127981 */ /* 0x000ee2000c1e1900 */
[C---:B----4-:R-:W-:Y:S01]  /*29e0*/  FFMA R32, R36.reuse, R34, R32 ;  /* 0x0000002224207223 */ /* 0x050fe20000000020 */
[----:B------:R-:W-:Y:S02]  /*29f0*/  IADD3 R34, P0, PT, R31, UR18, RZ ;  /* 0x000000121f227c10 */ /* 0x000fe4000ff1e0ff */
[----:B------:R-:W-:Y:S02]  /*2a00*/  SHF.R.S32.HI R31, RZ, 0x1f, R11 ;  /* 0x0000001fff1f7819 */ /* 0x000fe4000001140b */
[----:B------:R-:W-:Y:S02]  /*2a10*/  IADD3.X R35, PT, PT, R35, UR19, RZ, P0, !PT ;  /* 0x0000001323237c10 */ /* 0x000fe400087fe4ff */
[----:B-1----:R-:W-:Y:S01]  /*2a20*/  IADD3 R24, P0, PT, R11, R16, RZ ;  /* 0x000000100b187210 */ /* 0x002fe20007f1e0ff */
[----:B------:R-:W-:Y:S02]  /*2a30*/  FFMA R30, R36, R25, R30 ;  /* 0x00000019241e7223 */ /* 0x000fe4000000001e */
[----:B------:R1:W4:Y:S02]  /*2a40*/  LDG.E R34, desc[UR8][R34.64] ;  /* 0x0000000822227981 */ /* 0x000324000c1e1900 */
[----:B------:R-:W-:Y:S01]  /*2a50*/  IMAD.X R31, R17, 0x1, R31, P0 ;  /* 0x00000001111f7824 */ /* 0x000fe200000e061f */
[----:B0-----:R-:W-:-:S04]  /*2a60*/  SHF.L.U32 R28, R24, 0x2, RZ ;  /* 0x00000002181c7819 */ /* 0x001fc800000006ff */
[----:B------:R-:W-:Y:S02]  /*2a70*/  SHF.L.U64.HI R31, R24, 0x2, R31 ;  /* 0x00000002181f7819 */ /* 0x000fe4000001021f */
[----:B------:R-:W-:-:S04]  /*2a80*/  IADD3 R24, P0, PT, R28, UR12, RZ ;  /* 0x0000000c1c187c10 */ /* 0x000fc8000ff1e0ff */
[----:B------:R-:W-:-:S05]  /*2a90*/  IADD3.X R25, PT, PT, R31, UR13, RZ, P0, !PT ;  /* 0x0000000d1f197c10 */ /* 0x000fca00087fe4ff */
[----:B------:R0:W5:Y:S01]  /*2aa0*/  LDG.E R24, desc[UR8][R24.64] ;  /* 0x0000000818187981 */ /* 0x000162000c1e1900 */
[----:B-1----:R-:W-:-:S04]  /*2ab0*/  FMUL R35, R27, R21 ;  /* 0x000000151b237220 */ /* 0x002fc80000400000 */
[C---:B--2---:R-:W-:Y:S01]  /*2ac0*/  FFMA R29, R35.reuse, R29, R32 ;  /* 0x0000001d231d7223 */ /* 0x044fe20000000020 */
[----:B---3--:R-:W-:Y:S01]  /*2ad0*/  FFMA R32, R35, R18, R37 ;  /* 0x0000001223207223 */ /* 0x008fe20000000025 */
[----:B------:R-:W-:-:S04]  /*2ae0*/  IADD3 R18, P0, PT, R28, UR16, RZ ;  /* 0x000000101c127c10 */ /* 0x000fc8000ff1e0ff */
[----:B------:R-:W-:Y:S02]  /*2af0*/  IADD3.X R19, PT, PT, R31, UR17, RZ, P0, !PT ;  /* 0x000000111f137c10 */ /* 0x000fe400087fe4ff */
[----:B------:R-:W-:-:S04]  /*2b00*/  IADD3 R36, P0, PT, R28, UR18, RZ ;  /* 0x000000121c247c10 */ /* 0x000fc8000ff1e0ff */
[----:B------:R1:W2:Y:S01]  /*2b10*/  LDG.E R19, desc[UR8][R18.64] ;  /* 0x0000000812137981 */ /* 0x0002a2000c1e1900 */
[----:B------:R-:W-:-:S05]  /*2b20*/  IADD3.X R37, PT, PT, R31, UR19, RZ, P0, !PT ;  /* 0x000000131f257c10 */ /* 0x000fca00087fe4ff */
[----:B------:R-:W3:Y:S01]  /*2b30*/  LDG.E R36, desc[UR8][R36.64] ;  /* 0x0000000824247981 */ /* 0x000ee2000c1e1900 */
[----:B------:R-:W-:Y:S01]  /*2b40*/  IADD3 R28, P0, PT, R15, R16, RZ ;  /* 0x000000100f1c7210 */ /* 0x000fe20007f1e0ff */
[----:B----4-:R-:W-:-:S04]  /*2b50*/  FFMA R35, R35, R34, R30 ;  /* 0x0000002223237223 */ /* 0x010fc8000000001e */
[----:B------:R-:W-:Y:S01]  /*2b60*/  IMAD.X R33, R17, 0x1, R33, P0 ;  /* 0x0000000111217824 */ /* 0x000fe200000e0621 */
[----:B0-----:R-:W-:Y:S01]  /*2b70*/  SHF.L.U32 R25, R28, 0x2, RZ ;  /* 0x000000021c197819 */ /* 0x001fe200000006ff */
[----:B------:R-:W-:-:S04]  /*2b80*/  IMAD.WIDE R16, R26, UR6, RZ ;  /* 0x000000061a107c25 */ /* 0x000fc8000f8e02ff */
[----:B------:R-:W-:Y:S01]  /*2b90*/  FMUL R30, R27, R6 ;  /* 0x000000061b1e7220 */ /* 0x000fe20000400000 */
[----:B------:R-:W-:Y:S02]  /*2ba0*/  SHF.L.U64.HI R26, R28, 0x2, R33 ;  /* 0x000000021c1a7819 */ /* 0x000fe40000010221 */
[----:B------:R-:W-:Y:S01]  /*2bb0*/  IADD3 R28, P0, PT, R25, UR12, RZ ;  /* 0x0000000c191c7c10 */ /* 0x000fe2000ff1e0ff */
[----:B-----5:R-:W-:-:S03]  /*2bc0*/  FFMA R24, R30, R24, R29 ;  /* 0x000000181e187223 */ /* 0x020fc6000000001d */
[----:B------:R-:W-:-:S05]  /*2bd0*/  IADD3.X R29, PT, PT, R26, UR13, RZ, P0, !PT ;  /* 0x0000000d1a1d7c10 */ /* 0x000fca00087fe4ff */
[----:B------:R-:W4:Y:S01]  /*2be0*/  LDG.E R34, desc[UR8][R28.64] ;  /* 0x000000081c227981 */ /* 0x000f22000c1e1900 */
[----:B------:R-:W-:-:S03]  /*2bf0*/  IMAD.WIDE R16, R23, UR14, R16 ;  /* 0x0000000e17107c25 */ /* 0x000fc6000f8e0210 */
[----:B-1----:R-:W-:Y:S01]  /*2c00*/  IADD3 R18, P1, PT, R5, R16, RZ ;  /* 0x0000001005127210 */ /* 0x002fe20007f3e0ff */
[----:B------:R-:W-:Y:S01]  /*2c10*/  FMUL R27, R27, R0 ;  /* 0x000000001b1b7220 */ /* 0x000fe20000400000 */
[----:B--2---:R-:W-:Y:S01]  /*2c20*/  FFMA R32, R30, R19, R32 ;  /* 0x000000131e207223 */ /* 0x004fe20000000020 */
[----:B------:R-:W-:-:S05]  /*2c30*/  SHF.R.S32.HI R19, RZ, 0x1f, R5 ;  /* 0x0000001fff137819 */ /* 0x000fca0000011405 */
[----:B------:R-:W-:Y:S02]  /*2c40*/  IMAD.X R19, R17, 0x1, R19, P1 ;  /* 0x0000000111137824 */ /* 0x000fe400008e0613 */
[----:B---3--:R-:W-:Y:S01]  /*2c50*/  FFMA R35, R30, R36, R35 ;  /* 0x000000241e237223 */ /* 0x008fe20000000023 */
[----:B------:R-:W-:Y:S02]  /*2c60*/  IADD3 R36, P0, PT, R25, UR16, RZ ;  /* 0x0000001019247c10 */ /* 0x000fe4000ff1e0ff */
[C---:B------:R-:W-:Y:S02]  /*2c70*/  SHF.L.U64.HI R19, R18.reuse, 0x2, R19 ;  /* 0x0000000212137819 */ /* 0x040fe40000010213 */
[----:B------:R-:W-:Y:S02]  /*2c80*/  SHF.L.U32 R18, R18, 0x2, RZ ;  /* 0x0000000212127819 */ /* 0x000fe400000006ff */
[----:B------:R-:W-:Y:S02]  /*2c90*/  IADD3.X R37, PT, PT, R26, UR17, RZ, P0, !PT ;  /* 0x000000111a257c10 */ /* 0x000fe400087fe4ff */
[----:B------:R-:W-:-:S04]  /*2ca0*/  IADD3 R30, P0, PT, R18, UR12, RZ ;  /* 0x0000000c121e7c10 */ /* 0x000fc8000ff1e0ff */
[----:B------:R-:W-:Y:S01]  /*2cb0*/  IADD3.X R31, PT, PT, R19, UR13, RZ, P0, !PT ;  /* 0x0000000d131f7c10 */ /* 0x000fe200087fe4ff */
[----:B------:R-:W2:Y:S04]  /*2cc0*/  LDG.E R37, desc[UR8][R36.64] ;  /* 0x0000000824257981 */ /* 0x000ea8000c1e1900 */
[----:B------:R0:W3:Y:S02]  /*2cd0*/  LDG.E R33, desc[UR8][R30.64] ;  /* 0x000000081e217981 */ /* 0x0000e4000c1e1900 */
[----:B0-----:R-:W-:-:S04]  /*2ce0*/  IADD3 R30, P0, PT, R18, UR16, RZ ;  /* 0x00000010121e7c10 */ /* 0x001fc8000ff1e0ff */
[----:B------:R-:W-:Y:S02]  /*2cf0*/  IADD3.X R31, PT, PT, R19, UR17, RZ, P0, !PT ;  /* 0x00000011131f7c10 */ /* 0x000fe400087fe4ff */
[----:B------:R-:W-:Y:S01]  /*2d00*/  IADD3 R18, P0, PT, R18, UR18, RZ ;  /* 0x0000001212127c10 */ /* 0x000fe2000ff1e0ff */
[----:B----4-:R-:W-:Y:S02]  /*2d10*/  FFMA R34, R27, R34, R24 ;  /* 0x000000221b227223 */ /* 0x010fe40000000018 */
[----:B------:R0:W4:Y:S01]  /*2d20*/  LDG.E R30, desc[UR8][R30.64] ;  /* 0x000000081e1e7981 */ /* 0x000122000c1e1900 */
[----:B------:R-:W-:Y:S02]  /*2d30*/  IADD3.X R19, PT, PT, R19, UR19, RZ, P0, !PT ;  /* 0x0000001313137c10 */ /* 0x000fe400087fe4ff */
[----:B------:R-:W-:-:S03]  /*2d40*/  IADD3 R28, P0, PT, R25, UR18, RZ ;  /* 0x00000012191c7c10 */ /* 0x000fc6000ff1e0ff */
[----:B------:R1:W5:Y:S01]  /*2d50*/  LDG.E R25, desc[UR8][R18.64] ;  /* 0x0000000812197981 */ /* 0x000362000c1e1900 */
[----:B------:R-:W-:Y:S02]  /*2d60*/  IADD3.X R29, PT, PT, R26, UR19, RZ, P0, !PT ;  /* 0x000000131a1d7c10 */ /* 0x000fe400087fe4ff */
[----:B------:R-:W-:Y:S02]  /*2d70*/  SHF.R.S32.HI R26, RZ, 0x1f, R7 ;  /* 0x0000001fff1a7819 */ /* 0x000fe40000011407 */
[----:B------:R-:W-:Y:S01]  /*2d80*/  IADD3 R24, P0, PT, R7, R16, RZ ;  /* 0x0000001007187210 */ /* 0x000fe20007f1e0ff */
[----:B------:R1:W5:Y:S03]  /*2d90*/  LDG.E R28, desc[UR8][R28.64] ;  /* 0x000000081c1c7981 */ /* 0x000366000c1e1900 */
[----:B0-----:R-:W-:Y:S01]  /*2da0*/  SHF.L.U32 R31, R24, 0x2, RZ ;  /* 0x00000002181f7819 */ /* 0x001fe200000006ff */
[----:B------:R-:W-:-:S03]  /*2db0*/  IMAD.X R26, R17, 0x1, R26, P0 ;  /* 0x00000001111a7824 */ /* 0x000fc600000e061a */
[----:B-1----:R-:W-:Y:S02]  /*2dc0*/  IADD3 R18, P0, PT, R31, UR12, RZ ;  /* 0x0000000c1f127c10 */ /* 0x002fe4000ff1e0ff */
[----:B------:R-:W-:-:S04]  /*2dd0*/  SHF.L.U64.HI R26, R24, 0x2, R26 ;  /* 0x00000002181a7819 */ /* 0x000fc8000001021a */
[----:B------:R-:W-:-:S05]  /*2de0*/  IADD3.X R19, PT, PT, R26, UR13, RZ, P0, !PT ;  /* 0x0000000d1a137c10 */ /* 0x000fca00087fe4ff */
[----:B------:R-:W5:Y:S01]  /*2df0*/  LDG.E R18, desc[UR8][R18.64] ;  /* 0x0000000812127981 */ /* 0x000f62000c1e1900 */
[----:B------:R-:W-:Y:S01]  /*2e00*/  FMUL R3, R3, R9 ;  /* 0x0000000903037220 */ /* 0x000fe20000400000 */
[----:B------:R-:W-:-:S03]  /*2e10*/  IADD3 R29, P0, PT, R11, R16, RZ ;  /* 0x000000100b1d7210 */ /* 0x000fc60007f1e0ff */
[----:B------:R-:W-:Y:S01]  /*2e20*/  FMUL R24, R3, R22 ;  /* 0x0000001603187220 */ /* 0x000fe20000400000 */
[----:B--2---:R-:W-:-:S03]  /*2e30*/  FFMA R37, R27, R37, R32 ;  /* 0x000000251b257223 */ /* 0x004fc60000000020 */
[C---:B---3--:R-:W-:Y:S01]  /*2e40*/  FFMA R33, R24.reuse, R33, R34 ;  /* 0x0000002118217223 */ /* 0x048fe20000000022 */
[C---:B----4-:R-:W-:Y:S01]  /*2e50*/  FFMA R30, R24.reuse, R30, R37 ;  /* 0x0000001e181e7223 */ /* 0x050fe20000000025 */
[----:B-----5:R-:W-:Y:S01]  /*2e60*/  FFMA R32, R27, R28, R35 ;  /* 0x0000001c1b207223 */ /* 0x020fe20000000023 */
[----:B------:R-:W-:Y:S02]  /*2e70*/  SHF.R.S32.HI R35, RZ, 0x1f, R11 ;  /* 0x0000001fff237819 */ /* 0x000fe4000001140b */
[----:B------:R-:W-:Y:S02]  /*2e80*/  IADD3 R27, P1, PT, R15, R16, RZ ;  /* 0x000000100f1b7210 */ /* 0x000fe40007f3e0ff */
[----:B------:R-:W-:Y:S01]  /*2e90*/  SHF.R.S32.HI R28, RZ, 0x1f, R15 ;  /* 0x0000001fff1c7819 */ /* 0x000fe2000001140f */
[----:B------:R-:W-:Y:S02]  /*2ea0*/  IMAD.X R16, R17, 0x1, R35, P0 ;  /* 0x0000000111107824 */ /* 0x000fe400000e0623 */
[----:B------:R-:W-:Y:S01]  /*2eb0*/  FMUL R35, R3, R21 ;  /* 0x0000001503237220 */ /* 0x000fe20000400000 */
[----:B------:R-:W-:Y:S01]  /*2ec0*/  FFMA R32, R24, R25, R32 ;  /* 0x0000001918207223 */ /* 0x000fe20000000020 */
[----:B------:R-:W-:-:S02]  /*2ed0*/  IADD3.X R28, PT, PT, R17, R28, RZ, P1, !PT ;  /* 0x0000001c111c7210 */ /* 0x000fc40000ffe4ff */
[----:B------:R-:W-:Y:S01]  /*2ee0*/  IADD3 R24, P0, PT, R31, UR16, RZ ;  /* 0x000000101f187c10 */ /* 0x000fe2000ff1e0ff */
[----:B------:R-:W-:Y:S01]  /*2ef0*/  FFMA R33, R35, R18, R33 ;  /* 0x0000001223217223 */ /* 0x000fe20000000021 */
[----:B------:R-:W-:Y:S02]  /*2f00*/  IADD3 R18, P1, PT, R31, UR18, RZ ;  /* 0x000000121f127c10 */ /* 0x000fe4000ff3e0ff */
[C---:B------:R-:W-:Y:S01]  /*2f10*/  SHF.L.U64.HI R31, R29.reuse, 0x2, R16 ;  /* 0x000000021d1f7819 */ /* 0x040fe20000010210 */
[----:B------:R-:W-:Y:S01]  /*2f20*/  IMAD.SHL.U32 R29, R29, 0x4, RZ ;  /* 0x000000041d1d7824 */ /* 0x000fe200078e00ff */
[----:B------:R-:W-:-:S04]  /*2f30*/  IADD3.X R25, PT, PT, R26, UR17, RZ, P0, !PT ;  /* 0x000000111a197c10 */ /* 0x000fc800087fe4ff */
[----:B------:R-:W-:Y:S01]  /*2f40*/  IADD3 R16, P0, PT, R29, UR12, RZ ;  /* 0x0000000c1d107c10 */ /* 0x000fe2000ff1e0ff */
[----:B------:R-:W2:Y:S03]  /*2f50*/  LDG.E R24, desc[UR8][R24.64] ;  /* 0x0000000818187981 */ /* 0x000ea6000c1e1900 */
[----:B------:R-:W-:Y:S02]  /*2f60*/  IADD3.X R17, PT, PT, R31, UR13, RZ, P0, !PT ;  /* 0x0000000d1f117c10 */ /* 0x000fe400087fe4ff */
[----:B------:R-:W-:Y:S02]  /*2f70*/  IADD3 R36, P0, PT, R29, UR16, RZ ;  /* 0x000000101d247c10 */ /* 0x000fe4000ff1e0ff */
[----:B------:R-:W-:Y:S01]  /*2f80*/  IADD3.X R19, PT, PT, R26, UR19, RZ, P1, !PT ;  /* 0x000000131a137c10 */ /* 0x000fe20008ffe4ff */
[----:B------:R0:W3:Y:S01]  /*2f90*/  LDG.E R16, desc[UR8][R16.64] ;  /* 0x0000000810107981 */ /* 0x0000e2000c1e1900 */
[----:B------:R-:W-:-:S04]  /*2fa0*/  IADD3.X R37, PT, PT, R31, UR17, RZ, P0, !PT ;  /* 0x000000111f257c10 */ /* 0x000fc800087fe4ff */
[----:B------:R-:W4:Y:S04]  /*2fb0*/  LDG.E R19, desc[UR8][R18.64] ;  /* 0x0000000812137981 */ /* 0x000f28000c1e1900 */
[----:B------:R1:W5:Y:S01]  /*2fc0*/  LDG.E R34, desc[UR8][R36.64] ;  /* 0x0000000824227981 */ /* 0x000362000c1e1900 */
[C---:B0-----:R-:W-:Y:S02]  /*2fd0*/  SHF.L.U64.HI R17, R27.reuse, 0x2, R28 ;  /* 0x000000021b117819 */ /* 0x041fe4000001021c */
[----:B-1----:R-:W-:-:S04]  /*2fe0*/  SHF.L.U32 R36, R27, 0x2, RZ ;  /* 0x000000021b247819 */ /* 0x002fc800000006ff */
[----:B------:R-:W-:Y:S02]  /*2ff0*/  IADD3 R26, P1, PT, R36, UR12, RZ ;  /* 0x0000000c241a7c10 */ /* 0x000fe4000ff3e0ff */
[----:B------:R-:W-:Y:S02]  /*3000*/  IADD3 R28, P0, PT, R29, UR18, RZ ;  /* 0x000000121d1c7c10 */ /* 0x000fe4000ff1e0ff */
[----:B------:R-:W-:Y:S02]  /*3010*/  IADD3.X R27, PT, PT, R17, UR13, RZ, P1, !PT ;  /* 0x0000000d111b7c10 */ /* 0x000fe40008ffe4ff */
[----:B------:R-:W-:-:S03]  /*3020*/  IADD3.X R29, PT, PT, R31, UR19, RZ, P0, !PT ;  /* 0x000000131f1d7c10 */ /* 0x000fc600087fe4ff */
[----:B------:R0:W5:Y:S04]  /*3030*/  LDG.E R18, desc[UR8][R26.64] ;  /* 0x000000081a127981 */ /* 0x000168000c1e1900 */
[----:B------:R-:W5:Y:S01]  /*3040*/  LDG.E R28, desc[UR8][R28.64] ;  /* 0x000000081c1c7981 */ /* 0x000f62000c1e1900 */
[C---:B0-----:R-:W-:Y:S02]  /*3050*/  IADD3 R26, P0, PT, R36.reuse, UR16, RZ ;  /* 0x00000010241a7c10 */ /* 0x041fe4000ff1e0ff */
[----:B------:R-:W-:Y:S02]  /*3060*/  IADD3 R36, P1, PT, R36, UR18, RZ ;  /* 0x0000001224247c10 */ /* 0x000fe4000ff3e0ff */
[C---:B------:R-:W-:Y:S02]  /*3070*/  IADD3.X R27, PT, PT, R17.reuse, UR17, RZ, P0, !PT ;  /* 0x00000011111b7c10 */ /* 0x040fe400087fe4ff */
[----:B------:R-:W-:-:S03]  /*3080*/  IADD3.X R37, PT, PT, R17, UR19, RZ, P1, !PT ;  /* 0x0000001311257c10 */ /* 0x000fc60008ffe4ff */
[----:B------:R-:W5:Y:S04]  /*3090*/  LDG.E R17, desc[UR8][R26.64] ;  /* 0x000000081a117981 */ /* 0x000f68000c1e1900 */
[----:B------:R-:W5:Y:S01]  /*30a0*/  LDG.E R36, desc[UR8][R36.64] ;  /* 0x0000000824247981 */ /* 0x000f62000c1e1900 */
[----:B------:R-:W-:-:S04]  /*30b0*/  UIADD3 UR7, UPT, UPT, UR7, 0x1, URZ ;  /* 0x0000000107077890 */ /* 0x000fc8000fffe0ff */
[----:B------:R-:W-:Y:S01]  /*30c0*/  UISETP.NE.AND UP0, UPT, UR7, 0x3, UPT ;  /* 0x000000030700788c */ /* 0x000fe2000bf05270 */
[----:B------:R-:W-:Y:S01]  /*30d0*/  VIADD R13, R13, 0x1 ;  /* 0x000000010d0d7836 */ /* 0x000fe20000000000 */
[----:B------:R-:W-:Y:S01]  /*30e0*/  UIADD3 UR10, UPT, UPT, UR10, 0x4, URZ ;  /* 0x000000040a0a7890 */ /* 0x000fe2000fffe0ff */
[----:B--2---:R-:W-:Y:S01]  /*30f0*/  FFMA R25, R35, R24, R30 ;  /* 0x0000001823197223 */ /* 0x004fe2000000001e */
[----:B------:R-:W-:-:S04]  /*3100*/  FMUL R24, R3, R6 ;  /* 0x0000000603187220 */ /* 0x000fc80000400000 */
[C---:B---3--:R-:W-:Y:S01]  /*3110*/  FFMA R33, R24.reuse, R16, R33 ;  /* 0x0000001018217223 */ /* 0x048fe20000000021 */
[----:B----4-:R-:W-:Y:S01]  /*3120*/  FFMA R19, R35, R19, R32 ;  /* 0x0000001323137223 */ /* 0x010fe20000000020 */
[----:B------:R-:W-:Y:S01]  /*3130*/  FMUL R32, R3, R0 ;  /* 0x0000000003207220 */ /* 0x000fe20000400000 */
[----:B-----5:R-:W-:-:S03]  /*3140*/  FFMA R34, R24, R34, R25 ;  /* 0x0000002218227223 */ /* 0x020fc60000000019 */
[----:B------:R-:W-:Y:S01]  /*3150*/  FFMA R35, R32, R18, R33 ;  /* 0x0000001220237223 */ /* 0x000fe20000000021 */
[----:B------:R-:W-:Y:S01]  /*3160*/  FFMA R19, R24, R28, R19 ;  /* 0x0000001c18137223 */ /* 0x000fe20000000013 */
[----:B------:R-:W-:-:S03]  /*3170*/  FFMA R33, R32, R17, R34 ;  /* 0x0000001120217223 */ /* 0x000fc60000000022 */
[----:B------:R-:W-:Y:S01]  /*3180*/  FFMA R32, R32, R36, R19 ;  /* 0x0000002420207223 */ /* 0x000fe20000000013 */
[----:B------:R-:W-:Y:S06]  /*3190*/  BRA.U UP0, `(.L_x_54) ;  /* 0xffffffe900f87547 */ /* 0x000fec000b83ffff */
[----:B------:R-:W0:Y:S08]  /*31a0*/  LDC.64 R2, c[0x0][0x3a0] ;  /* 0x0000e800ff027b82 */ /* 0x000e300000000a00 */
[----:B------:R-:W1:Y:S01]  /*31b0*/  LDC.64 R4, c[0x0][0x3a8] ;  /* 0x0000ea00ff047b82 */ /* 0x000e620000000a00 */
[----:B0-----:R-:W-:-:S06]  /*31c0*/  IMAD.WIDE R2, R14, 0x4, R2 ;  /* 0x000000040e027825 */ /* 0x001fcc00078e0202 */
[----:B------:R-:W2:Y:S01]  /*31d0*/  LDG.E R2, desc[UR8][R2.64] ;  /* 0x0000000802027981 */ /* 0x000ea2000c1e1900 */
[----:B-1----:R-:W-:-:S04]  /*31e0*/  IMAD.WIDE R14, R14, 0xc, R4 ;  /* 0x0000000c0e0e7825 */ /* 0x002fc800078e0204 */
[-C--:B--2---:R-:W-:Y:S01]  /*31f0*/  FMUL R35, R35, R2.reuse ;  /* 0x0000000223237220 */ /* 0x084fe20000400000 */
[-C--:B------:R-:W-:Y:S01]  /*3200*/  FMUL R33, R33, R2.reuse ;  /* 0x0000000221217220 */ /* 0x080fe20000400000 */
[----:B------:R-:W-:-:S03]  /*3210*/  FMUL R5, R32, R2 ;  /* 0x0000000220057220 */ /* 0x000fc60000400000 */
[----:B------:R-:W-:Y:S04]  /*3220*/  STG.E desc[UR8][R14.64], R35 ;  /* 0x000000230e007986 */ /* 0x000fe8000c101908 */
[----:B------:R-:W-:Y:S04]  /*3230*/  STG.E desc[UR8][R14.64+0x4], R33 ;  /* 0x000004210e007986 */ /* 0x000fe8000c101908 */
[----:B------:R-:W-:Y:S01]  /*3240*/  STG.E desc[UR8][R14.64+0x8], R5 ;  /* 0x000008050e007986 */ /* 0x000fe2000c101908 */
[----:B------:R-:W-:Y:S05]  /*3250*/  EXIT ;  /* 0x000000000000794d */ /* 0x000fea0003800000 */
        .weak           $__internal_1_$__cuda_sm3x_div_rn_noftz_f32_slowpath
        .type           $__internal_1_$__cuda_sm3x_div_rn_noftz_f32_slowpath,@function
        .size           $__internal_1_$__cuda_sm3x_div_rn_noftz_f32_slowpath,(.L_x_136 - $__internal_1_$__cuda_sm3x_div_rn_noftz_f32_slowpath)
$__internal_1_$__cuda_sm3x_div_rn_noftz_f32_slowpath:
[----:B------:R-:W-:Y:S01]  /*3260*/  SHF.R.U32.HI R11, RZ, 0x17, R0 ;  /* 0x00000017ff0b7819 */ /* 0x000fe20000011600 */
[----:B------:R-:W-:Y:S01]  /*3270*/  BSSY.RECONVERGENT B0, `(.L_x_55) ;  /* 0x0000065000007945 */ /* 0x000fe20003800200 */
[----:B------:R-:W-:Y:S02]  /*3280*/  SHF.R.U32.HI R17, RZ, 0x17, R3 ;  /* 0x00000017ff117819 */ /* 0x000fe40000011603 */
[----:B------:R-:W-:Y:S02]  /*3290*/  LOP3.LUT R11, R11, 0xff, RZ, 0xc0, !PT ;  /* 0x000000ff0b0b7812 */ /* 0x000fe400078ec0ff */
[----:B------:R-:W-:Y:S02]  /*32a0*/  LOP3.LUT R17, R17, 0xff, RZ, 0xc0, !PT ;  /* 0x000000ff11117812 */ /* 0x000fe400078ec0ff */
[----:B------:R-:W-:-:S03]  /*32b0*/  IADD3 R15, PT, PT, R11, -0x1, RZ ;  /* 0xffffffff0b0f7810 */ /* 0x000fc60007ffe0ff */
[----:B------:R-:W-:Y:S01]  /*32c0*/  VIADD R18, R17, 0xffffffff ;  /* 0xffffffff11127836 */ /* 0x000fe20000000000 */
[----:B------:R-:W-:-:S04]  /*32d0*/  ISETP.GT.U32.AND P0, PT, R15, 0xfd, PT ;  /* 0x000000fd0f00780c */ /* 0x000fc80003f04070 */
[----:B------:R-:W-:Y:S02]  /*32e0*/  ISETP.GT.U32.OR P0, PT, R18, 0xfd, P0 ;  /* 0x000000fd1200780c */ /* 0x000fe40000704470 */
[----:B------:R-:W-:-:S11]  /*32f0*/  MOV R18, R3 ;  /* 0x0000000300127202 */ /* 0x000fd60000000f00 */
        /* <DEDUP_REMOVED lines=18> */
[----:B------:R-:W-:-:S04]  /*3420*/  IADD3 R15, PT, PT, R17, -0x1, RZ ;  /* 0xffffffff110f7810 */ /* 0x000fc80007ffe0ff */
[----:B------:R-:W-:Y:S01]  /*3430*/  ISETP.GE.AND P0, PT, R15, RZ, PT ;  /* 0x000000ff0f00720c */ /* 0x000fe20003f06270 */
[----:B------:R-:W-:-:S05]  /*3440*/  VIADD R15, R11, 0xffffffff ;  /* 0xffffffff0b0f7836 */ /* 0x000fca0000000000 */
[----:B------:R-:W-:-:S07]  /*3450*/  ISETP.GE.AND P1, PT, R15, RZ, PT ;  /* 0x000000ff0f00720c */ /* 0x000fce0003f26270 */
[----:B------:R-:W-:Y:S01]  /*3460*/  @P0 MOV R15, RZ ;  /* 0x000000ff000f0202 */ /* 0x000fe20000000f00 */
[----:B------:R-:W-:Y:S02]  /*3470*/  @!P0 IMAD.MOV.U32 R15, RZ, RZ, -0x40 ;  /* 0xffffffc0ff0f8424 */ /* 0x000fe400078e00ff */
[----:B------:R-:W-:-:S03]  /*3480*/  @!P0 FFMA R18, R3, 1.84467440737095516160e+19, RZ ;  /* 0x5f80000003128823 */ /* 0x000fc600000000ff */
[----:B------:R-:W-:Y:S01]  /*3490*/  @!P1 FFMA R0, R0, 1.84467440737095516160e+19, RZ ;  /* 0x5f80000000009823 */ /* 0x000fe200000000ff */
[----:B------:R-:W-:-:S07]  /*34a0*/  @!P1 IADD3 R15, PT, PT, R15, 0x40, RZ ;  /* 0x000000400f0f9810 */ /* 0x000fce0007ffe0ff */
.L_x_56:
[----:B------:R-:W-:Y:S01]  /*34b0*/  LEA R3, R11, 0xc0800000, 0x17 ;  /* 0xc08000000b037811 */ /* 0x000fe200078eb8ff */
[----:B------:R-:W-:Y:S01]  /*34c0*/  BSSY.RECONVERGENT B1, `(.L_x_61) ;  /* 0x0000036000017945 */ /* 0x000fe20003800200 */
[----:B------:R-:W-:-:S03]  /*34d0*/  IADD3 R17, PT, PT, R17, -0x7f, RZ ;  /* 0xffffff8111117810 */ /* 0x000fc60007ffe0ff */
[----:B------:R-:W-:Y:S02]  /*34e0*/  IMAD.IADD R26, R0, 0x1, -R3 ;  /* 0x00000001001a7824 */ /* 0x000fe400078e0a03 */
[----:B------:R-:W-:Y:S02]  /*34f0*/  IMAD R0, R17, -0x800000, R18 ;  /* 0xff80000011007824 */ /* 0x000fe400078e0212 */
[----:B------:R-:W0:Y:S01]  /*3500*/  MUFU.RCP R20, R26 ;  /* 0x0000001a00147308 */ /* 0x000e220000001000 */
[----:B------:R-:W-:-:S04]  /*3510*/  FADD.FTZ R3, -R26, -RZ ;  /* 0x800000ff1a037221 */ /* 0x000fc80000010100 */
[----:B0-----:R-:W-:-:S04]  /*3520*/  FFMA R19, R20, R3, 1 ;  /* 0x3f80000014137423 */ /* 0x001fc80000000003 */
[----:B------:R-:W-:-:S04]  /*3530*/  FFMA R19, R20, R19, R20 ;  /* 0x0000001314137223 */ /* 0x000fc80000000014 */
[----:B------:R-:W-:-:S04]  /*3540*/  FFMA R18, R0, R19, RZ ;  /* 0x0000001300127223 */ /* 0x000fc800000000ff */
[----:B------:R-:W-:-:S04]  /*3550*/  FFMA R20, R3, R18, R0 ;  /* 0x0000001203147223 */ /* 0x000fc80000000000 */
[----:B------:R-:W-:Y:S01]  /*3560*/  FFMA R20, R19, R20, R18 ;  /* 0x0000001413147223 */ /* 0x000fe20000000012 */
[----:B------:R-:W-:-:S03]  /*3570*/  IADD3 R18, PT, PT, R17, 0x7f, -R11 ;  /* 0x0000007f11127810 */ /* 0x000fc60007ffe80b */
[----:B------:R-:W-:Y:S02]  /*3580*/  FFMA R3, R3, R20, R0 ;  /* 0x0000001403037223 */ /* 0x000fe40000000000 */
[----:B------:R-:W-:Y:S02]  /*3590*/  IMAD.IADD R15, R18, 0x1, R15 ;  /* 0x00000001120f7824 */ /* 0x000fe400078e020f */
        /* <DEDUP_REMOVED lines=14> */
[CCC-:B------:R-:W-:Y:S01]  /*3680*/  FFMA.RZ R15, R19.reuse, R3.reuse, R20.reuse ;  /* 0x00000003130f7223 */ /* 0x1c0fe2000000c014 */
[CCC-:B------:R-:W-:Y:S01]  /*3690*/  FFMA.RP R17, R19.reuse, R3.reuse, R20.reuse ;  /* 0x0000000313117223 */ /* 0x1c0fe20000008014 */
[----:B------:R-:W-:Y:S01]  /*36a0*/  FFMA.RM R20, R19, R3, R20 ;  /* 0x0000000313147223 */ /* 0x000fe20000004014 */
[----:B------:R-:W-:Y:S02]  /*36b0*/  IADD3 R3, PT, PT, R11, 0x20, RZ ;  /* 0x000000200b037810 */ /* 0x000fe40007ffe0ff */
[----:B------:R-:W-:Y:S02]  /*36c0*/  LOP3.LUT R15, R15, 0x7fffff, RZ, 0xc0, !PT ;  /* 0x007fffff0f0f7812 */ /* 0x000fe400078ec0ff */
[----:B------:R-:W-:Y:S02]  /*36d0*/  ISETP.NE.AND P2, PT, R11, RZ, PT ;  /* 0x000000ff0b00720c */ /* 0x000fe40003f45270 */
[----:B------:R-:W-:Y:S02]  /*36e0*/  LOP3.LUT R18, R15, 0x800000, RZ, 0xfc, !PT ;  /* 0x008000000f127812 */ /* 0x000fe400078efcff */
[----:B------:R-:W-:Y:S01]  /*36f0*/  ISETP.NE.AND P1, PT, R11, RZ, PT ;  /* 0x000000ff0b00720c */ /* 0x000fe20003f25270 */
[----:B------:R-:W-:Y:S01]  /*3700*/  IMAD.MOV R11, RZ, RZ, -R11 ;  /* 0x000000ffff0b7224 */ /* 0x000fe200078e0a0b */
[----:B------:R-:W-:-:S02]  /*3710*/  SHF.L.U32 R3, R18, R3, RZ ;  /* 0x0000000312037219 */ /* 0x000fc400000006ff */
[----:B------:R-:W-:Y:S02]  /*3720*/  FSETP.NEU.FTZ.AND P0, PT, R17, R20, PT ;  /* 0x000000141100720b */ /* 0x000fe40003f1d000 */
[----:B------:R-:W-:Y:S02]  /*3730*/  SEL R11, R11, RZ, P2 ;  /* 0x000000ff0b0b7207 */ /* 0x000fe40001000000 */
[----:B------:R-:W-:Y:S02]  /*3740*/  ISETP.NE.AND P1, PT, R3, RZ, P1 ;  /* 0x000000ff0300720c */ /* 0x000fe40000f25270 */
[----:B------:R-:W-:Y:S02]  /*3750*/  SHF.R.U32.HI R18, RZ, R11, R18 ;  /* 0x0000000bff127219 */ /* 0x000fe40000011612 */
[----:B------:R-:W-:Y:S02]  /*3760*/  PLOP3.LUT P0, PT, P0, P1, PT, 0xf8, 0x8f ;  /* 0x00000000008f781c */ /* 0x000fe40000703f70 */
[----:B------:R-:W-:-:S02]  /*3770*/  SHF.R.U32.HI R3, RZ, 0x1, R18 ;  /* 0x00000001ff037819 */ /* 0x000fc40000011612 */
[----:B------:R-:W-:-:S04]  /*3780*/  SEL R20, RZ, 0x1, !P0 ;  /* 0x00000001ff147807 */ /* 0x000fc80004000000 */
[----:B------:R-:W-:-:S04]  /*3790*/  LOP3.LUT R11, R20, 0x1, R3, 0xf8, !PT ;  /* 0x00000001140b7812 */ /* 0x000fc800078ef803 */
[----:B------:R-:W-:-:S04]  /*37a0*/  LOP3.LUT R18, R11, R18, RZ, 0xc0, !PT ;  /* 0x000000120b127212 */ /* 0x000fc800078ec0ff */
[----:B------:R-:W-:-:S04]  /*37b0*/  IADD3 R3, PT, PT, R3, R18, RZ ;  /* 0x0000001203037210 */ /* 0x000fc80007ffe0ff */
[----:B------:R-:W-:Y:S01]  /*37c0*/  LOP3.LUT R0, R3, R0, RZ, 0xfc, !PT ;  /* 0x0000000003007212 */ /* 0x000fe200078efcff */
[----:B------:R-:W-:Y:S06]  /*37d0*/  BRA `(.L_x_64) ;  /* 0x0000000000107947 */ /* 0x000fec0003800000 */
.L_x_63:
[----:B------:R-:W-:-:S04]  /*37e0*/  LOP3.LUT R0, R0, 0x80000000, RZ, 0xc0, !PT ;  /* 0x8000000000007812 */ /* 0x000fc800078ec0ff */
[----:B------:R-:W-:Y:S01]  /*37f0*/  LOP3.LUT R0, R0, 0x7f800000, RZ, 0xfc, !PT ;  /* 0x7f80000000007812 */ /* 0x000fe200078efcff */
[----:B------:R-:W-:Y:S06]  /*3800*/  BRA `(.L_x_64) ;  /* 0x0000000000047947 */ /* 0x000fec0003800000 */
.L_x_62:
[----:B------:R-:W-:-:S07]  /*3810*/  IMAD R0, R15, 0x800000, R0 ;  /* 0x008000000f007824 */ /* 0x000fce00078e0200 */
.L_x_64:
[----:B------:R-:W-:Y:S05]  /*3820*/  BSYNC.RECONVERGENT B1 ;  /* 0x0000000000017941 */ /* 0x000fea0003800200 */
.L_x_61:
[----:B------:R-:W-:Y:S05]  /*3830*/  BRA `(.L_x_65) ;  /* 0x0000000000207947 */ /* 0x000fea0003800000 */
.L_x_60:
[----:B------:R-:W-:-:S04]  /*3840*/  LOP3.LUT R0, R0, 0x80000000, R18, 0x48, !PT ;  /* 0x8000000000007812 */ /* 0x000fc800078e4812 */
[----:B------:R-:W-:Y:S01]  /*3850*/  LOP3.LUT R0, R0, 0x7f800000, RZ, 0xfc, !PT ;  /* 0x7f80000000007812 */ /* 0x000fe200078efcff */
[----:B------:R-:W-:Y:S06]  /*3860*/  BRA `(.L_x_65) ;  /* 0x0000000000147947 */ /* 0x000fec0003800000 */
.L_x_59:
[----:B------:R-:W-:Y:S01]  /*3870*/  LOP3.LUT R0, R0, 0x80000000, R18, 0x48, !PT ;  /* 0x8000000000007812 */ /* 0x000fe200078e4812 */
[----:B------:R-:W-:Y:S06]  /*3880*/  BRA `(.L_x_65) ;  /* 0x00000000000c7947 */ /* 0x000fec0003800000 */
.L_x_58:
[----:B------:R-:W0:Y:S01]  /*3890*/  MUFU.RSQ R0, -QNAN ;  /* 0xffc0000000007908 */ /* 0x000e220000001400 */
[----:B------:R-:W-:Y:S05]  /*38a0*/  BRA `(.L_x_65) ;  /* 0x0000000000047947 */ /* 0x000fea0003800000 */
.L_x_57:
[----:B------:R-:W-:-:S07]  /*38b0*/  FADD.FTZ R0, R3, R0 ;  /* 0x0000000003007221 */ /* 0x000fce0000010000 */
.L_x_65:
[----:B------:R-:W-:Y:S05]  /*38c0*/  BSYNC.RECONVERGENT B0 ;  /* 0x0000000000007941 */ /* 0x000fea0003800200 */
.L_x_55:
[----:B------:R-:W-:-:S04]  /*38d0*/  HFMA2 R17, -RZ, RZ, 0, 0 ;  /* 0x00000000ff117431 */ /* 0x000fc800000001ff */
[----:B0-----:R-:W-:Y:S05]  /*38e0*/  RET.REL.NODEC R16 `(gather_forces_to_atoms) ;  /* 0xffffffc410c47950 */ /* 0x001fea0003c3ffff */
.L_x_66:
        /* <DEDUP_REMOVED lines=9> */
.L_x_136:


//--------------------- .text.apply_ghat_and_compute_potential --------------------------
	.section	.text.apply_ghat_and_compute_potential,"ax",@progbits
	.align	128
        .global         apply_ghat_and_compute_potential
        .type           apply_ghat_and_compute_potential,@function
        .size           apply_ghat_and_compute_potential,(.L_x_137 - apply_ghat_and_compute_potential)
        .other          apply_ghat_and_compute_potential,@"STO_CUDA_ENTRY STV_DEFAULT"
apply_ghat_and_compute_potential:
.text.apply_ghat_and_compute_potential:
[----:B------:R-:W-:Y:S08]  /*0000*/  LDC R1, c[0x0][0x37c] ;  /* 0x0000df00ff017b82 */ /* 0x000ff00000000800 */
[----:B------:R-:W0:Y:S01]  /*0010*/  LDC R0, c[0x0][0x3c8] ;  /* 0x0000f200ff007b82 */ /* 0x000e220000000800 */
[----:B------:R-:W1:Y:S07]  /*0020*/  S2R R7, SR_TID.X ;  /* 0x0000000000077919 */ /* 0x000e6e0000002100 */
[----:B------:R-:W2:Y:S08]  /*0030*/  LDC.64 R2, c[0x0][0x3c0] ;  /* 0x0000f000ff027b82 */ /* 0x000eb00000000a00 */
[----:B------:R-:W1:Y:S08]  /*0040*/  S2UR UR4, SR_CTAID.X ;  /* 0x00000000000479c3 */ /* 0x000e700000002500 */
[----:B------:R-:W1:Y:S01]  /*0050*/  LDC R4, c[0x0][0x360] ;  /* 0x0000d800ff047b82 */ /* 0x000e620000000800 */
[----:B0-----:R-:W-:-:S04]  /*0060*/  LEA.HI R0, R0, R0, RZ, 0x1 ;  /* 0x0000000000007211 */ /* 0x001fc800078f08ff */
[----:B------:R-:W-:Y:S01]  /*0070*/  SHF.R.S32.HI R0, RZ, 0x1, R0 ;  /* 0x00000001ff007819 */ /* 0x000fe20000011400 */
[----:B--2---:R-:W-:-:S04]  /*0080*/  IMAD R5, R3, R2, RZ ;  /* 0x0000000203057224 */ /* 0x004fc800078e02ff */
[----:B------:R-:W-:Y:S02]  /*0090*/  IMAD R5, R0, R5, R5 ;  /* 0x0000000500057224 */ /* 0x000fe400078e0205 */
[----:B-1----:R-:W-:-:S05]  /*00a0*/  IMAD R4, R4, UR4, R7 ;  /* 0x0000000404047c24 */ /* 0x002fca000f8e0207 */
[----:B------:R-:W-:-:S13]  /*00b0*/  ISETP.GE.AND P0, PT, R4, R5, PT ;  /* 0x000000050400720c */ /* 0x000fda0003f06270 */
[----:B------:R-:W-:Y:S05]  /*00c0*/  @P0 EXIT ;  /* 0x000000000000094d */ /* 0x000fea0003800000 */
[----:B------:R-:W-:Y:S01]  /*00d0*/  VIADD R7, R0, 0x1 ;  /* 0x0000000100077836 */ /* 0x000fe20000000000 */
[-C--:B------:R-:W-:Y:S01]  /*00e0*/  IABS R2, R3.reuse ;  /* 0x0000000300027213 */ /* 0x080fe20000000000 */
[----:B------:R-:W0:Y:S01]  /*00f0*/  LDC.64 R16, c[0x0][0x3b0] ;  /* 0x0000ec00ff107b82 */ /* 0x000e220000000a00 */
[----:B------:R-:W-:Y:S01]  /*0100*/  IABS R6, R4 ;  /* 0x0000000400067213 */ /* 0x000fe20000000000 */
[----:B------:R-:W-:Y:S01]  /*0110*/  IMAD R9, R7, R3, RZ ;  /* 0x0000000307097224 */ /* 0x000fe200078e02ff */
[-C--:B------:R-:W-:Y:S01]  /*0120*/  IABS R0, R7.reuse ;  /* 0x0000000700007213 */ /* 0x080fe20000000000 */
[----:B------:R-:W1:Y:S01]  /*0130*/  I2F.RP R8, R2 ;  /* 0x0000000200087306 */ /* 0x000e620000209400 */
[----:B------:R-:W-:Y:S01]  /*0140*/  IABS R12, R7 ;  /* 0x00000007000c7213 */ /* 0x000fe20000000000 */
[----:B------:R-:W2:Y:S02]  /*0150*/  LDCU.64 UR4, c[0x0][0x358] ;  /* 0x00006b00ff0477ac */ /* 0x000ea40008000a00 */
[----:B------:R-:W3:Y:S04]  /*0160*/  LDC.64 R18, c[0x0][0x390] ;  /* 0x0000e400ff127b82 */ /* 0x000ee80000000a00 */
[----:B------:R-:W4:Y:S04]  /*0170*/  I2F.RP R5, R0 ;  /* 0x0000000000057306 */ /* 0x000f280000209400 */
[----:B------:R-:W5:Y:S04]  /*0180*/  LDC.64 R20, c[0x0][0x3b8] ;  /* 0x0000ee00ff147b82 */ /* 0x000f680000000a00 */
[----:B-1----:R-:W-:Y:S08]  /*0190*/  MUFU.RCP R8, R8 ;  /* 0x0000000800087308 */ /* 0x002ff00000001000 */
[----:B----4-:R-:W1:Y:S02]  /*01a0*/  MUFU.RCP R5, R5 ;  /* 0x0000000500057308 */ /* 0x010e640000001000 */
[----:B-1----:R-:W-:Y:S01]  /*01b0*/  VIADD R10, R5, 0xffffffe ;  /* 0x0ffffffe050a7836 */ /* 0x002fe20000000000 */
[----:B------:R-:W-:-:S05]  /*01c0*/  IABS R5, R9 ;  /* 0x0000000900057213 */ /* 0x000fca0000000000 */
[----:B------:R1:W4:Y:S02]  /*01d0*/  F2I.FTZ.U32.TRUNC.NTZ R11, R10 ;  /* 0x0000000a000b7305 */ /* 0x000324000021f000 */
[----:B-1----:R-:W-:Y:S02]  /*01e0*/  IMAD.MOV.U32 R10, RZ, RZ, RZ ;  /* 0x000000ffff0a7224 */ /* 0x002fe400078e00ff */
[----:B----4-:R-:W-:-:S04]  /*01f0*/  IMAD.MOV R13, RZ, RZ, -R11 ;  /* 0x000000ffff0d7224 */ /* 0x010fc800078e0a0b */
[----:B------:R-:W-:-:S04]  /*0200*/  IMAD R13, R13, R0, RZ ;  /* 0x000000000d0d7224 */ /* 0x000fc800078e02ff */
[----:B------:R-:W-:-:S04]  /*0210*/  IMAD.HI.U32 R11, R11, R13, R10 ;  /* 0x0000000d0b0b7227 */ /* 0x000fc800078e000a */
[----:B------:R-:W-:Y:S02]  /*0220*/  IMAD.MOV R10, RZ, RZ, -R12 ;  /* 0x000000ffff0a7224 */ /* 0x000fe400078e0a0c */
[----:B------:R-:W-:Y:S01]  /*0230*/  IMAD.HI.U32 R13, R11, R6, RZ ;  /* 0x000000060b0d7227 */ /* 0x000fe200078e00ff */
[----:B------:R-:W1:Y:S03]  /*0240*/  I2F.RP R12, R5 ;  /* 0x00000005000c7306 */ /* 0x000e660000209400 */
[----:B------:R-:W-:Y:S02]  /*0250*/  IMAD R11, R13, R10, R6 ;  /* 0x0000000a0d0b7224 */ /* 0x000fe400078e0206 */
[----:B------:R-:W-:-:S03]  /*0260*/  VIADD R10, R8, 0xffffffe ;  /* 0x0ffffffe080a7836 */ /* 0x000fc60000000000 */
[----:B------:R-:W-:Y:S01]  /*0270*/  ISETP.GT.U32.AND P1, PT, R0, R11, PT ;  /* 0x0000000b0000720c */ /* 0x000fe20003f24070 */
[----:B-1----:R-:W1:-:S12]  /*0280*/  MUFU.RCP R12, R12 ;  /* 0x0000000c000c7308 */ /* 0x002e580000001000 */
[-C--:B------:R-:W-:Y:S01]  /*0290*/  @!P1 IADD3 R11, PT, PT, R11, -R0.reuse, RZ ;  /* 0x800000000b0b9210 */ /* 0x080fe20007ffe0ff */
[----:B------:R-:W-:Y:S01]  /*02a0*/  @!P1 VIADD R13, R13, 0x1 ;  /* 0x000000010d0d9836 */ /* 0x000fe20000000000 */
[----:B------:R-:W-:Y:S02]  /*02b0*/  ISETP.NE.AND P1, PT, R7, RZ, PT ;  /* 0x000000ff0700720c */ /* 0x000fe40003f25270 */
[----:B------:R-:W-:Y:S02]  /*02c0*/  ISETP.GE.U32.AND P0, PT, R11, R0, PT ;  /* 0x000000000b00720c */ /* 0x000fe40003f06070 */
[----:B------:R4:W2:Y:S01]  /*02d0*/  F2I.FTZ.U32.TRUNC.NTZ R11, R10 ;  /* 0x0000000a000b7305 */ /* 0x0008a2000021f000 */
[----:B------:R-:W-:-:S04]  /*02e0*/  LOP3.LUT R0, R4, R7, RZ, 0x3c, !PT ;  /* 0x0000000704007212 */ /* 0x000fc800078e3cff */
[----:B------:R-:W-:Y:S02]  /*02f0*/  ISETP.GE.AND P2, PT, R0, RZ, PT ;  /* 0x000000ff0000720c */ /* 0x000fe40003f46270 */
[----:B-1----:R-:W-:Y:S01]  /*0300*/  IADD3 R12, PT, PT, R12, 0xffffffe, RZ ;  /* 0x0ffffffe0c0c7810 */ /* 0x002fe20007ffe0ff */
[----:B----4-:R-:W-:-:S03]  /*0310*/  IMAD.MOV.U32 R10, RZ, RZ, RZ ;  /* 0x000000ffff0a7224 */ /* 0x010fc600078e00ff */
[----:B------:R-:W-:-:S04]  /*0320*/  @P0 VIADD R13, R13, 0x1 ;  /* 0x000000010d0d0836 */ /* 0x000fc80000000000 */
[----:B------:R-:W-:Y:S02]  /*0330*/  IMAD.MOV.U32 R0, RZ, RZ, R13 ;  /* 0x000000ffff007224 */ /* 0x000fe400078e000d */
[----:B------:R1:W4:Y:S01]  /*0340*/  F2I.FTZ.U32.TRUNC.NTZ R13, R12 ;  /* 0x0000000c000d7305 */ /* 0x000322000021f000 */
[----:B--2---:R-:W-:Y:S02]  /*0350*/  IMAD.MOV R15, RZ, RZ, -R11 ;  /* 0x000000ffff0f7224 */ /* 0x004fe400078e0a0b */
[----:B------:R-:W-:Y:S01]  /*0360*/  @!P2 IMAD.MOV R0, RZ, RZ, -R0 ;  /* 0x000000ffff00a224 */ /* 0x000fe200078e0a00 */
[----:B------:R-:W-:Y:S01]  /*0370*/  @!P1 LOP3.LUT R0, RZ, R7, RZ, 0x33, !PT ;  /* 0x00000007ff009212 */ /* 0x000fe200078e33ff */
[----:B------:R-:W-:-:S03]  /*0380*/  IMAD R15, R15, R2, RZ ;  /* 0x000000020f0f7224 */ /* 0x000fc600078e02ff */
[----:B------:R-:W-:Y:S01]  /*0390*/  IABS R23, R0 ;  /* 0x0000000000177213 */ /* 0x000fe20000000000 */
[----:B------:R-:W-:Y:S01]  /*03a0*/  IMAD.HI.U32 R10, R11, R15, R10 ;  /* 0x0000000f0b0a7227 */ /* 0x000fe200078e000a */
[C---:B------:R-:W-:Y:S01]  /*03b0*/  ISETP.GE.AND P2, PT, R0.reuse, RZ, PT ;  /* 0x000000ff0000720c */ /* 0x040fe20003f46270 */
[----:B------:R-:W2:Y:S01]  /*03c0*/  LDC.64 R14, c[0x0][0x3a8] ;  /* 0x0000ea00ff0e7b82 */ /* 0x000ea20000000a00 */
[----:B------:R-:W-:Y:S01]  /*03d0*/  IADD3 R0, PT, PT, -R0, RZ, RZ ;  /* 0x000000ff00007210 */ /* 0x000fe20007ffe1ff */
[----:B-1----:R-:W-:Y:S02]  /*03e0*/  IMAD.MOV.U32 R12, RZ, RZ, RZ ;  /* 0x000000ffff0c7224 */ /* 0x002fe400078e00ff */
[----:B----4-:R-:W-:Y:S02]  /*03f0*/  IMAD.MOV R8, RZ, RZ, -R13 ;  /* 0x000000ffff087224 */ /* 0x010fe400078e0a0d */
[----:B------:R-:W-:-:S04]  /*0400*/  IMAD.HI.U32 R10, R10, R23, RZ ;  /* 0x000000170a0a7227 */ /* 0x000fc800078e00ff */
[----:B------:R-:W-:Y:S01]  /*0410*/  IMAD R11, R8, R5, RZ ;  /* 0x00000005080b7224 */ /* 0x000fe200078e02ff */
[----:B------:R-:W-:Y:S01]  /*0420*/  IADD3 R10, PT, PT, -R10, RZ, RZ ;  /* 0x000000ff0a0a7210 */ /* 0x000fe20007ffe1ff */
[----:B------:R-:W-:Y:S01]  /*0430*/  IMAD R7, R7, R0, R4 ;  /* 0x0000000007077224 */ /* 0x000fe200078e0204 */
[----:B------:R-:W-:Y:S01]  /*0440*/  IABS R8, R9 ;  /* 0x0000000900087213 */ /* 0x000fe20000000000 */
[----:B------:R-:W-:-:S04]  /*0450*/  IMAD.HI.U32 R13, R13, R11, R12 ;  /* 0x0000000b0d0d7227 */ /* 0x000fc800078e000c */
[C---:B------:R-:W-:Y:S02]  /*0460*/  IMAD R23, R2.reuse, R10, R23 ;  /* 0x0000000a02177224 */ /* 0x040fe400078e0217 */
[----:B------:R-:W-:Y:S01]  /*0470*/  IMAD.MOV R8, RZ, RZ, -R8 ;  /* 0x000000ffff087224 */ /* 0x000fe200078e0a08 */
[----:B------:R-:W1:Y:S01]  /*0480*/  LDC.64 R10, c[0x0][0x3a0] ;  /* 0x0000e800ff0a7b82 */ /* 0x000e620000000a00 */
[----:B------:R-:W-:Y:S01]  /*0490*/  IMAD.HI.U32 R25, R13, R6, RZ ;  /* 0x000000060d197227 */ /* 0x000fe200078e00ff */
[----:B------:R-:W-:-:S03]  /*04a0*/  ISETP.GT.U32.AND P0, PT, R2, R23, PT ;  /* 0x000000170200720c */ /* 0x000fc60003f04070 */
[----:B------:R-:W-:Y:S01]  /*04b0*/  IMAD R6, R25, R8, R6 ;  /* 0x0000000819067224 */ /* 0x000fe200078e0206 */
[----:B------:R-:W-:Y:S02]  /*04c0*/  LOP3.LUT R8, R4, R9, RZ, 0x3c, !PT ;  /* 0x0000000904087212 */ /* 0x000fe400078e3cff */
[----:B------:R-:W4:Y:S02]  /*04d0*/  LDC.64 R12, c[0x0][0x398] ;  /* 0x0000e600ff0c7b82 */ /* 0x000f240000000a00 */
[----:B------:R-:W-:Y:S02]  /*04e0*/  ISETP.GT.U32.AND P4, PT, R5, R6, PT ;  /* 0x000000060500720c */ /* 0x000fe40003f84070 */
[----:B------:R-:W-:-:S03]  /*04f0*/  ISETP.GE.AND P1, PT, R8, RZ, PT ;  /* 0x000000ff0800720c */ /* 0x000fc60003f26270 */
[----:B------:R-:W-:-:S05]  /*0500*/  @!P0 IMAD.IADD R23, R23, 0x1, -R2 ;  /* 0x0000000117178824 */ /* 0x000fca00078e0a02 */
[----:B------:R-:W-:-:S03]  /*0510*/  ISETP.GT.U32.AND P0, PT, R2, R23, PT ;  /* 0x000000170200720c */ /* 0x000fc60003f04070 */
[----:B------:R-:W-:Y:S02]  /*0520*/  @!P4 IMAD.IADD R6, R6, 0x1, -R5 ;  /* 0x000000010606c824 */ /* 0x000fe400078e0a05 */
[----:B------:R-:W-:Y:S01]  /*0530*/  @!P4 VIADD R25, R25, 0x1 ;  /* 0x000000011919c836 */ /* 0x000fe20000000000 */
[----:B------:R-:W-:Y:S01]  /*0540*/  ISETP.NE.AND P4, PT, R9, RZ, PT ;  /* 0x000000ff0900720c */ /* 0x000fe20003f85270 */
[----:B-1----:R-:W-:Y:S01]  /*0550*/  IMAD.WIDE R10, R7, 0x4, R10 ;  /* 0x00000004070a7825 */ /* 0x002fe200078e020a */
[----:B------:R-:W-:-:S05]  /*0560*/  ISETP.GE.U32.AND P3, PT, R6, R5, PT ;  /* 0x000000050600720c */ /* 0x000fca0003f66070 */
[----:B------:R-:W-:Y:S01]  /*0570*/  @!P0 IADD3 R23, PT, PT, R23, -R2, RZ ;  /* 0x8000000217178210 */ /* 0x000fe20007ffe0ff */
[----:B------:R-:W5:Y:S01]  /*0580*/  LDG.E R10, desc[UR4][R10.64] ;  /* 0x000000040a0a7981 */ /* 0x000f62000c1e1900 */
[----:B------:R-:W-:-:S03]  /*0590*/  ISETP.NE.AND P0, PT, R3, RZ, PT ;  /* 0x000000ff0300720c */ /* 0x000fc60003f05270 */
[----:B------:R-:W-:-:S03]  /*05a0*/  IMAD.MOV.U32 R6, RZ, RZ, R23 ;  /* 0x000000ffff067224 */ /* 0x000fc600078e0017 */
[----:B------:R-:W-:Y:S02]  /*05b0*/  @P3 VIADD R25, R25, 0x1 ;  /* 0x0000000119193836 */ /* 0x000fe40000000000 */
[----:B------:R-:W-:Y:S02]  /*05c0*/  @!P2 IMAD.MOV R6, RZ, RZ, -R6 ;  /* 0x000000ffff06a224 */ /* 0x000fe400078e0a06 */
[----:B------:R-:W-:-:S03]  /*05d0*/  IMAD.MOV.U32 R5, RZ, RZ, R25 ;  /* 0x000000ffff057224 */ /* 0x000fc600078e0019 */
[----:B------:R-:W-:Y:S01]  /*05e0*/  @!P0 LOP3.LUT R6, RZ, R3, RZ, 0x33, !PT ;  /* 0x00000003ff068212 */ /* 0x000fe200078e33ff */
[----:B------:R-:W-:Y:S01]  /*05f0*/  @!P1 IMAD.MOV R5, RZ, RZ, -R5 ;  /* 0x000000ffff059224 */ /* 0x000fe200078e0a05 */
[----:B------:R-:W-:-:S03]  /*0600*/  @!P4 LOP3.LUT R5, RZ, R9, RZ, 0x33, !PT ;  /* 0x00000009ff05c212 */ /* 0x000fc600078e33ff */
[----:B----4-:R-:W-:-:S04]  /*0610*/  IMAD.WIDE R12, R6, 0x4, R12 ;  /* 0x00000004060c7825 */ /* 0x010fc800078e020c */
[C---:B--2---:R-:W-:Y:S02]  /*0620*/  IMAD.WIDE R14, R5.reuse, 0x4, R14 ;  /* 0x00000004050e7825 */ /* 0x044fe400078e020e */
[----:B------:R-:W2:Y:S02]  /*0630*/  LDG.E R12, desc[UR4][R12.64] ;  /* 0x000000040c0c7981 */ /* 0x000ea4000c1e1900 */
[----:B0-----:R-:W-:Y:S02]  /*0640*/  IMAD.WIDE R16, R6, 0x4, R16 ;  /* 0x0000000406107825 */ /* 0x001fe400078e0210 */
[----:B------:R-:W4:Y:S02]  /*0650*/  LDG.E R14, desc[UR4][R14.64] ;  /* 0x000000040e0e7981 */ /* 0x000f24000c1e1900 */
[----:B---3--:R-:W-:Y:S02]  /*0660*/  IMAD.WIDE R18, R5, 0x4, R18 ;  /* 0x0000000405127825 */ /* 0x008fe400078e0212 */
[----:B------:R-:W4:Y:S02]  /*0670*/  LDG.E R17, desc[UR4][R16.64] ;  /* 0x0000000410117981 */ /* 0x000f24000c1e1900 */
[----:B-----5:R-:W-:-:S02]  /*0680*/  IMAD.WIDE R20, R7, 0x4, R20 ;  /* 0x0000000407147825 */ /* 0x020fc400078e0214 */
[----:B------:R-:W3:Y:S04]  /*0690*/  LDG.E R18, desc[UR4][R18.64] ;  /* 0x0000000412127981 */ /* 0x000ee8000c1e1900 */
[----:B------:R-:W5:Y:S01]  /*06a0*/  LDG.E R20, desc[UR4][R20.64] ;  /* 0x0000000414147981 */ /* 0x000f62000c1e1900 */
[----:B------:R-:W-:-:S04]  /*06b0*/  FMUL R3, R10, R10 ;  /* 0x0000000a0a037220 */ /* 0x000fc80000400000 */
[----:B--2---:R-:W-:Y:S01]  /*06c0*/  FFMA R3, R12, R12, R3 ;  /* 0x0000000c0c037223 */ /* 0x004fe20000000003 */
[----:B----4-:R-:W-:-:S03]  /*06d0*/  FMUL R9, R14, R17 ;  /* 0x000000110e097220 */ /* 0x010fc60000400000 */
[----:B---3--:R-:W-:Y:S01]  /*06e0*/  FFMA R0, R18, R18, R3 ;  /* 0x0000001212007223 */ /* 0x008fe20000000003 */
[----:B-----5:R-:W-:-:S04]  /*06f0*/  FMUL R9, R9, R20 ;  /* 0x0000001409097220 */ /* 0x020fc80000400000 */
[----:B------:R-:W-:Y:S02]  /*0700*/  FSETP.NEU.AND P1, PT, R0, RZ, PT ;  /* 0x000000ff0000720b */ /* 0x000fe40003f2d000 */
[----:B------:R-:W-:-:S13]  /*0710*/  FSETP.GTU.AND P0, PT, R9, 1.00000001335143196e-10, PT ;  /* 0x2edbe6ff0900780b */ /* 0x000fda0003f0c000 */
[----:B------:R-:W-:Y:S05]  /*0720*/  @P0 BRA P1, `(.L_x_67) ;  /* 0x00000000002c0947 */ /* 0x000fea0000800000 */
[----:B------:R-:W0:Y:S01]  /*0730*/  LDCU.64 UR6, c[0x0][0x3d8] ;  /* 0x00007b00ff0677ac */ /* 0x000e220008000a00 */
[----:B------:R-:W1:Y:S01]  /*0740*/  LDC.64 R2, c[0x0][0x388] ;  /* 0x0000e200ff027b82 */ /* 0x000e620000000a00 */
[----:B0-----:R-:W-:-:S04]  /*0750*/  ISETP.NE.U32.AND P0, PT, RZ, UR6, PT ;  /* 0x00000006ff007c0c */ /* 0x001fc8000bf05070 */
[----:B------:R-:W-:Y:S01]  /*0760*/  ISETP.NE.AND.EX P0, PT, RZ, UR7, PT, P0 ;  /* 0x00000007ff007c0c */ /* 0x000fe2000bf05300 */
[----:B-1----:R-:W-:-:S05]  /*0770*/  IMAD.WIDE R2, R4, 0x8, R2 ;  /* 0x0000000804027825 */ /* 0x002fca00078e0202 */
[----:B------:R0:W-:Y:S07]  /*0780*/  STG.E.64 desc[UR4][R2.64], RZ ;  /* 0x000000ff02007986 */ /* 0x0001ee000c101b04 */
[----:B------:R-:W-:Y:S05]  /*0790*/  @!P0 EXIT ;  /* 0x000000000000894d */ /* 0x000fea0003800000 */
[----:B0-----:R-:W0:Y:S02]  /*07a0*/  LDC.64 R2, c[0x0][0x3d8] ;  /* 0x0000f600ff027b82 */ /* 0x001e240000000a00 */
[----:B0-----:R-:W-:-:S05]  /*07b0*/  IMAD.WIDE R4, R4, 0x8, R2 ;  /* 0x0000000804047825 */ /* 0x001fca00078e0202 */
[----:B------:R-:W-:Y:S01]  /*07c0*/  STG.E.64 desc[UR4][R4.64], RZ ;  /* 0x000000ff04007986 */ /* 0x000fe2000c101b04 */
[----:B------:R-:W-:Y:S05]  /*07d0*/  EXIT ;  /* 0x000000000000794d */ /* 0x000fea0003800000 */
.L_x_67:
[----:B------:R-:W0:Y:S01]  /*07e0*/  LDC R10, c[0x0][0x3cc] ;  /* 0x0000f300ff0a7b82 */ /* 0x000e220000000800 */
[----:B------:R-:W-:Y:S02]  /*07f0*/  UMOV UR6, 0x41490fdb ;  /* 0x41490fdb00067882 */ /* 0x000fe40000000000 */
        /* <DEDUP_REMOVED lines=10> */
[----:B------:R-:W-:Y:S01]  /*08a0*/  IMAD.MOV.U32 R2, RZ, RZ, 0x41490fdb ;  /* 0x41490fdbff027424 */ /* 0x000fe200078e00ff */
[----:B------:R-:W-:Y:S02]  /*08b0*/  MOV R10, 0x8e0 ;  /* 0x000008e0000a7802 */ /* 0x000fe40000000f00 */
[----:B0-----:R-:W-:-:S07]  /*08c0*/  MOV R3, UR6 ;  /* 0x0000000600037c02 */ /* 0x001fce0008000f00 */
[----:B------:R-:W-:Y:S05]  /*08d0*/  CALL.REL.NOINC `($__internal_2_$__cuda_sm3x_div_rn_noftz_f32_slowpath) ;  /* 0x0000000400707944 */ /* 0x000fea0003c00000 */
[----:B------:R-:W-:-:S07]  /*08e0*/  IMAD.MOV.U32 R8, RZ, RZ, R2 ;  /* 0x000000ffff087224 */ /* 0x000fce00078e0002 */
.L_x_68:
[----:B------:R-:W0:Y:S01]  /*08f0*/  LDC R3, c[0x0][0x3d0] ;  /* 0x0000f400ff037b82 */ /* 0x000e220000000800 */
[----:B------:R-:W-:Y:S01]  /*0900*/  BSSY.RECONVERGENT B0, `(.L_x_69) ;  /* 0x000000e000007945 */ /* 0x000fe20003800200 */
[----:B0-----:R-:W-:-:S04]  /*0910*/  FMUL R2, R3, 4 ;  /* 0x4080000003027820 */ /* 0x001fc80000400000 */
[----:B------:R-:W-:-:S04]  /*0920*/  FMUL R3, R2, R3 ;  /* 0x0000000302037220 */ /* 0x000fc80000400000 */
[----:B------:R-:W0:Y:S08]  /*0930*/  MUFU.RCP R2, R3 ;  /* 0x0000000300027308 */ /* 0x000e300000001000 */
[----:B------:R-:W1:Y:S01]  /*0940*/  FCHK P0, R0, R3 ;  /* 0x0000000300007302 */ /* 0x000e620000000000 */
[----:B0-----:R-:W-:-:S04]  /*0950*/  FFMA R11, -R3, R2, 1 ;  /* 0x3f800000030b7423 */ /* 0x001fc80000000102 */
[----:B------:R-:W-:-:S04]  /*0960*/  FFMA R11, R2, R11, R2 ;  /* 0x0000000b020b7223 */ /* 0x000fc80000000002 */
[----:B------:R-:W-:-:S04]  /*0970*/  FFMA R2, R0, R11, RZ ;  /* 0x0000000b00027223 */ /* 0x000fc800000000ff */
[----:B------:R-:W-:-:S04]  /*0980*/  FFMA R10, -R3, R2, R0 ;  /* 0x00000002030a7223 */ /* 0x000fc80000000100 */
[----:B------:R-:W-:Y:S01]  /*0990*/  FFMA R2, R11, R10, R2 ;  /* 0x0000000a0b027223 */ /* 0x000fe20000000002 */
[----:B-1----:R-:W-:Y:S06]  /*09a0*/  @!P0 BRA `(.L_x_70) ;  /* 0x00000000000c8947 */ /* 0x002fec0003800000 */
[----:B------:R-:W-:Y:S01]  /*09b0*/  IMAD.MOV.U32 R2, RZ, RZ, R0 ;  /* 0x000000ffff027224 */ /* 0x000fe200078e0000 */
[----:B------:R-:W-:-:S07]  /*09c0*/  MOV R10, 0x9e0 ;  /* 0x000009e0000a7802 */ /* 0x000fce0000000f00 */
[----:B------:R-:W-:Y:S05]  /*09d0*/  CALL.REL.NOINC `($__internal_2_$__cuda_sm3x_div_rn_noftz_f32_slowpath) ;  /* 0x0000000400307944 */ /* 0x000fea0003c00000 */
.L_x_70:
[----:B------:R-:W-:Y:S05]  /*09e0*/  BSYNC.RECONVERGENT B0 ;  /* 0x0000000000007941 */ /* 0x000fea0003800200 */
.L_x_69:
        /* <DEDUP_REMOVED lines=17> */
[----:B------:R-:W-:Y:S05]  /*0b00*/  CALL.REL.NOINC `($__internal_2_$__cuda_sm3x_div_rn_noftz_f32_slowpath) ;  /* 0x0000000000e47944 */ /* 0x000fea0003c00000 */
[----:B------:R-:W-:-:S07]  /*0b10*/  IMAD.MOV.U32 R0, RZ, RZ, R2 ;  /* 0x000000ffff007224 */ /* 0x000fce00078e0002 */
.L_x_72:
[----:B------:R-:W-:Y:S05]  /*0b20*/  BSYNC.RECONVERGENT B0 ;  /* 0x0000000000007941 */ /* 0x000fea0003800200 */
.L_x_71:
[----:B------:R-:W0:Y:S08]  /*0b30*/  LDC.64 R2, c[0x0][0x380] ;  /* 0x0000e000ff027b82 */ /* 0x000e300000000a00 */
[----:B------:R-:W1:Y:S01]  /*0b40*/  LDC.64 R8, c[0x0][0x388] ;  /* 0x0000e200ff087b82 */ /* 0x000e620000000a00 */
[----:B0-----:R-:W-:-:S06]  /*0b50*/  IMAD.WIDE R2, R4, 0x8, R2 ;  /* 0x0000000804027825 */ /* 0x001fcc00078e0202 */
[----:B------:R-:W5:Y:S01]  /*0b60*/  LDG.E.64 R2, desc[UR4][R2.64] ;  /* 0x0000000402027981 */ /* 0x000f62000c1e1b00 */
[----:B------:R-:W-:Y:S01]  /*0b70*/  ISETP.NE.AND P1, PT, R5, RZ, PT ;  /* 0x000000ff0500720c */ /* 0x000fe20003f25270 */
[----:B------:R-:W-:Y:S01]  /*0b80*/  BSSY.RECONVERGENT B0, `(.L_x_73) ;  /* 0x000000a000007945 */ /* 0x000fe20003800200 */
[----:B------:R-:W-:Y:S02]  /*0b90*/  ISETP.NE.AND P2, PT, R6, RZ, PT ;  /* 0x000000ff0600720c */ /* 0x000fe40003f45270 */
[----:B------:R-:W-:Y:S02]  /*0ba0*/  ISETP.NE.AND P3, PT, R7, RZ, PT ;  /* 0x000000ff0700720c */ /* 0x000fe40003f65270 */
[----:B------:R-:W-:-:S07]  /*0bb0*/  PLOP3.LUT P0, PT, PT, PT, PT, 0x80, 0x8 ;  /* 0x000000000008781c */ /* 0x000fce0003f0f070 */
[----:B-1----:R-:W-:Y:S06]  /*0bc0*/  @!P1 BRA `(.L_x_74) ;  /* 0x0000000000149947 */ /* 0x002fec0003800000 */
[----:B------:R-:W0:Y:S02]  /*0bd0*/  LDC R10, c[0x0][0x3c0] ;  /* 0x0000f000ff0a7b82 */ /* 0x000e240000000800 */
[----:B0-----:R-:W-:-:S04]  /*0be0*/  LOP3.LUT R11, R10, 0x1, RZ, 0xc0, !PT ;  /* 0x000000010a0b7812 */ /* 0x001fc800078ec0ff */
[----:B------:R-:W-:-:S13]  /*0bf0*/  ISETP.NE.U32.AND P0, PT, R11, 0x1, PT ;  /* 0x000000010b00780c */ /* 0x000fda0003f05070 */
[----:B------:R-:W-:-:S04]  /*0c00*/  @P0 SHF.R.S32.HI R10, RZ, 0x1, R10 ;  /* 0x00000001ff0a0819 */ /* 0x000fc8000001140a */
[----:B------:R-:W-:-:S13]  /*0c10*/  ISETP.EQ.AND P0, PT, R5, R10, P0 ;  /* 0x0000000a0500720c */ /* 0x000fda0000702270 */
.L_x_74:
[----:B------:R-:W-:Y:S05]  /*0c20*/  BSYNC.RECONVERGENT B0 ;  /* 0x0000000000007941 */ /* 0x000fea0003800200 */
.L_x_73:
[----:B------:R-:W-:Y:S01]  /*0c30*/  BSSY.RECONVERGENT B0, `(.L_x_75) ;  /* 0x0000008000007945 */ /* 0x000fe20003800200 */
[----:B------:R-:W-:-:S03]  /*0c40*/  PLOP3.LUT P1, PT, PT, PT, PT, 0x80, 0x8 ;  /* 0x000000000008781c */ /* 0x000fc60003f2f070 */
[----:B------:R-:W-:Y:S10]  /*0c50*/  @!P2 BRA `(.L_x_76) ;  /* 0x000000000014a947 */ /* 0x000ff40003800000 */
[----:B------:R-:W0:Y:S02]  /*0c60*/  LDC R5, c[0x0][0x3c4] ;  /* 0x0000f100ff057b82 */ /* 0x000e240000000800 */
[----:B0-----:R-:W-:-:S04]  /*0c70*/  LOP3.LUT R10, R5, 0x1, RZ, 0xc0, !PT ;  /* 0x00000001050a7812 */ /* 0x001fc800078ec0ff */
[----:B------:R-:W-:-:S13]  /*0c80*/  ISETP.NE.U32.AND P1, PT, R10, 0x1, PT ;  /* 0x000000010a00780c */ /* 0x000fda0003f25070 */
[----:B------:R-:W-:-:S04]  /*0c90*/  @P1 SHF.R.S32.HI R5, RZ, 0x1, R5 ;  /* 0x00000001ff051819 */ /* 0x000fc80000011405 */
[----:B------:R-:W-:-:S13]  /*0ca0*/  ISETP.EQ.AND P1, PT, R6, R5, P1 ;  /* 0x000000050600720c */ /* 0x000fda0000f22270 */
.L_x_76:
[----:B------:R-:W-:Y:S05]  /*0cb0*/  BSYNC.RECONVERGENT B0 ;  /* 0x0000000000007941 */ /* 0x000fea0003800200 */
.L_x_75:
        /* <DEDUP_REMOVED lines=8> */
.L_x_78:
[----:B------:R-:W-:Y:S05]  /*0d40*/  BSYNC.RECONVERGENT B0 ;  /* 0x0000000000007941 */ /* 0x000fea0003800200 */
.L_x_77:
[----:B------:R-:W0:Y:S01]  /*0d50*/  LDCU.64 UR6, c[0x0][0x3d8] ;  /* 0x00007b00ff0677ac */ /* 0x000e220008000a00 */
[----:B-----5:R-:W-:Y:S01]  /*0d60*/  FMUL R17, R3, R0 ;  /* 0x0000000003117220 */ /* 0x020fe20000400000 */
[----:B------:R-:W-:-:S04]  /*0d70*/  IMAD.WIDE R8, R4, 0x8, R8 ;  /* 0x0000000804087825 */ /* 0x000fc800078e0208 */
[----:B------:R-:W-:Y:S01]  /*0d80*/  FMUL R16, R2, R0 ;  /* 0x0000000002107220 */ /* 0x000fe20000400000 */
[----:B------:R-:W-:-:S04]  /*0d90*/  FSEL R6, R17, RZ, !P2 ;  /* 0x000000ff11067208 */ /* 0x000fc80005000000 */
[----:B------:R-:W-:-:S05]  /*0da0*/  @P0 FSEL R17, R6, R17, P1 ;  /* 0x0000001106110208 */ /* 0x000fca0000800000 */
[----:B------:R1:W-:Y:S01]  /*0db0*/  STG.E.64 desc[UR4][R8.64], R16 ;  /* 0x0000001008007986 */ /* 0x0003e2000c101b04 */
[----:B0-----:R-:W-:-:S04]  /*0dc0*/  ISETP.NE.U32.AND P3, PT, RZ, UR6, PT ;  /* 0x00000006ff007c0c */ /* 0x001fc8000bf65070 */
[----:B------:R-:W-:-:S13]  /*0dd0*/  ISETP.NE.AND.EX P3, PT, RZ, UR7, PT, P3 ;  /* 0x00000007ff007c0c */ /* 0x000fda000bf65330 */
[----:B-1----:R-:W-:Y:S05]  /*0de0*/  @!P3 EXIT ;  /* 0x000000000000b94d */ /* 0x002fea0003800000 */
[----:B------:R-:W-:Y:S01]  /*0df0*/  F2F.F64.F32 R10, R3 ;  /* 0x00000003000a7310 */ /* 0x000fe20000201800 */
[----:B------:R-:W0:Y:S07]  /*0e00*/  LDC.64 R14, c[0x0][0x3d8] ;  /* 0x0000f600ff0e7b82 */ /* 0x000e2e0000000a00 */
[----:B------:R-:W1:Y:S08]  /*0e10*/  F2F.F64.F32 R12, R17 ;  /* 0x00000011000c7310 */ /* 0x000e700000201800 */
[----:B------:R-:W-:Y:S01]  /*0e20*/  F2F.F64.F32 R6, R2 ;  /* 0x0000000200067310 */ /* 0x000fe20000201800 */
[----:B-1----:R-:W-:-:S07]  /*0e30*/  DMUL R10, R10, R12 ;  /* 0x0000000c0a0a7228 */ /* 0x002fce0000000000 */
[----:B------:R-:W1:Y:S01]  /*0e40*/  F2F.F64.F32 R8, R16 ;  /* 0x0000001000087310 */ /* 0x000e620000201800 */
[----:B0-----:R-:W-:Y:S01]  /*0e50*/  IMAD.WIDE R14, R4, 0x8, R14 ;  /* 0x00000008040e7825 */ /* 0x001fe200078e020e */
[----:B-1----:R-:W-:-:S08]  /*0e60*/  DFMA R6, R6, R8, R10 ;  /* 0x000000080606722b */ /* 0x002fd0000000000a */
[----:B------:R-:W-:-:S07]  /*0e70*/  DMUL R6, R6, 0.5 ;  /* 0x3fe0000006067828 */ /* 0x000fce0000000000 */
[----:B------:R-:W-:Y:S01]  /*0e80*/  STG.E.64 desc[UR4][R14.64], R6 ;  /* 0x000000060e007986 */ /* 0x000fe2000c101b04 */
[----:B------:R-:W-:Y:S05]  /*0e90*/  EXIT ;  /* 0x000000000000794d */ /* 0x000fea0003800000 */
        .weak           $__internal_2_$__cuda_sm3x_div_rn_noftz_f32_slowpath
        .type           $__internal_2_$__cuda_sm3x_div_rn_noftz_f32_slowpath,@function
        .size           $__internal_2_$__cuda_sm3x_div_rn_noftz_f32_slowpath,(.L_x_137 - $__internal_2_$__cuda_sm3x_div_rn_noftz_f32_slowpath)
$__internal_2_$__cuda_sm3x_div_rn_noftz_f32_slowpath:
[----:B------:R-:W-:Y:S01]  /*0ea0*/  SHF.R.U32.HI R12, RZ, 0x17, R3 ;  /* 0x00000017ff0c7819 */ /* 0x000fe20000011603 */
[----:B------:R-:W-:Y:S01]  /*0eb0*/  BSSY.RECONVERGENT B1, `(.L_x_79) ;  /* 0x0000062000017945 */ /* 0x000fe20003800200 */
[----:B------:R-:W-:Y:S02]  /*0ec0*/  SHF.R.U32.HI R11, RZ, 0x17, R2 ;  /* 0x00000017ff0b7819 */ /* 0x000fe40000011602 */
        /* <DEDUP_REMOVED lines=26> */
[----:B------:R-:W-:Y:S02]  /*1070*/  @P0 IMAD.MOV.U32 R11, RZ, RZ, RZ ;  /* 0x000000ffff0b0224 */ /* 0x000fe400078e00ff */
[----:B------:R-:W-:Y:S01]  /*1080*/  @!P0 FFMA R2, R2, 1.84467440737095516160e+19, RZ ;  /* 0x5f80000002028823 */ /* 0x000fe200000000ff */
[----:B------:R-:W-:Y:S02]  /*1090*/  @!P0 IMAD.MOV.U32 R11, RZ, RZ, -0x40 ;  /* 0xffffffc0ff0b8424 */ /* 0x000fe400078e00ff */
[----:B------:R-:W-:-:S03]  /*10a0*/  @!P1 FFMA R3, R3, 1.84467440737095516160e+19, RZ ;  /* 0x5f80000003039823 */ /* 0x000fc600000000ff */
[----:B------:R-:W-:-:S07]  /*10b0*/  @!P1 IADD3 R11, PT, PT, R11, 0x40, RZ ;  /* 0x000000400b0b9810 */ /* 0x000fce0007ffe0ff */
.L_x_80:
[----:B------:R-:W-:Y:S01]  /*10c0*/  LEA R14, R12, 0xc0800000, 0x17 ;  /* 0xc08000000c0e7811 */ /* 0x000fe200078eb8ff */
[----:B------:R-:W-:Y:S04]  /*10d0*/  BSSY.RECONVERGENT B2, `(.L_x_85) ;  /* 0x0000036000027945 */ /* 0x000fe80003800200 */
[----:B------:R-:W-:Y:S02]  /*10e0*/  IMAD.IADD R14, R3, 0x1, -R14 ;  /* 0x00000001030e7824 */ /* 0x000fe400078e0a0e */
[----:B------:R-:W-:Y:S02]  /*10f0*/  VIADD R3, R16, 0xffffff81 ;  /* 0xffffff8110037836 */ /* 0x000fe40000000000 */
[----:B------:R-:W0:Y:S01]  /*1100*/  MUFU.RCP R13, R14 ;  /* 0x0000000e000d7308 */ /* 0x000e220000001000 */
[----:B------:R-:W-:Y:S01]  /*1110*/  FADD.FTZ R15, -R14, -RZ ;  /* 0x800000ff0e0f7221 */ /* 0x000fe20000010100 */
[C---:B------:R-:W-:Y:S01]  /*1120*/  IMAD R2, R3.reuse, -0x800000, R2 ;  /* 0xff80000003027824 */ /* 0x040fe200078e0202 */
[----:B------:R-:W-:-:S05]  /*1130*/  IADD3 R12, PT, PT, R3, 0x7f, -R12 ;  /* 0x0000007f030c7810 */ /* 0x000fca0007ffe80c */
[----:B------:R-:W-:Y:S02]  /*1140*/  IMAD.IADD R12, R12, 0x1, R11 ;  /* 0x000000010c0c7824 */ /* 0x000fe400078e020b */
[----:B0-----:R-:W-:-:S04]  /*1150*/  FFMA R16, R13, R15, 1 ;  /* 0x3f8000000d107423 */ /* 0x001fc8000000000f */
        /* <DEDUP_REMOVED lines=20> */
[C---:B------:R-:W-:Y:S02]  /*12a0*/  VIADD R14, R15.reuse, 0x20 ;  /* 0x000000200f0e7836 */ /* 0x040fe40000000000 */
[CCC-:B------:R-:W-:Y:S01]  /*12b0*/  FFMA.RM R12, R18.reuse, R16.reuse, R13.reuse ;  /* 0x00000010120c7223 */ /* 0x1c0fe2000000400d */
[----:B------:R-:W-:Y:S02]  /*12c0*/  ISETP.NE.AND P2, PT, R15, RZ, PT ;  /* 0x000000ff0f00720c */ /* 0x000fe40003f45270 */
[----:B------:R-:W-:Y:S01]  /*12d0*/  LOP3.LUT R11, R3, 0x7fffff, RZ, 0xc0, !PT ;  /* 0x007fffff030b7812 */ /* 0x000fe200078ec0ff */
[----:B------:R-:W-:Y:S01]  /*12e0*/  FFMA.RP R3, R18, R16, R13 ;  /* 0x0000001012037223 */ /* 0x000fe2000000800d */
[----:B------:R-:W-:Y:S01]  /*12f0*/  IMAD.MOV R13, RZ, RZ, -R15 ;  /* 0x000000ffff0d7224 */ /* 0x000fe200078e0a0f */
[----:B------:R-:W-:Y:S02]  /*1300*/  ISETP.NE.AND P1, PT, R15, RZ, PT ;  /* 0x000000ff0f00720c */ /* 0x000fe40003f25270 */
[----:B------:R-:W-:-:S02]  /*1310*/  LOP3.LUT R11, R11, 0x800000, RZ, 0xfc, !PT ;  /* 0x008000000b0b7812 */ /* 0x000fc400078efcff */
[----:B------:R-:W-:Y:S02]  /*1320*/  FSETP.NEU.FTZ.AND P0, PT, R3, R12, PT ;  /* 0x0000000c0300720b */ /* 0x000fe40003f1d000 */
[----:B------:R-:W-:Y:S02]  /*1330*/  SHF.L.U32 R14, R11, R14, RZ ;  /* 0x0000000e0b0e7219 */ /* 0x000fe400000006ff */
[----:B------:R-:W-:Y:S02]  /*1340*/  SEL R12, R13, RZ, P2 ;  /* 0x000000ff0d0c7207 */ /* 0x000fe40001000000 */
[----:B------:R-:W-:Y:S02]  /*1350*/  ISETP.NE.AND P1, PT, R14, RZ, P1 ;  /* 0x000000ff0e00720c */ /* 0x000fe40000f25270 */
[----:B------:R-:W-:Y:S02]  /*1360*/  SHF.R.U32.HI R12, RZ, R12, R11 ;  /* 0x0000000cff0c7219 */ /* 0x000fe4000001160b */
[----:B------:R-:W-:-:S02]  /*1370*/  PLOP3.LUT P0, PT, P0, P1, PT, 0xf8, 0x8f ;  /* 0x00000000008f781c */ /* 0x000fc40000703f70 */
[----:B------:R-:W-:Y:S02]  /*1380*/  SHF.R.U32.HI R14, RZ, 0x1, R12 ;  /* 0x00000001ff0e7819 */ /* 0x000fe4000001160c */
[----:B------:R-:W-:-:S04]  /*1390*/  SEL R3, RZ, 0x1, !P0 ;  /* 0x00000001ff037807 */ /* 0x000fc80004000000 */
[----:B------:R-:W-:-:S04]  /*13a0*/  LOP3.LUT R3, R3, 0x1, R14, 0xf8, !PT ;  /* 0x0000000103037812 */ /* 0x000fc800078ef80e */
[----:B------:R-:W-:-:S04]  /*13b0*/  LOP3.LUT R3, R3, R12, RZ, 0xc0, !PT ;  /* 0x0000000c03037212 */ /* 0x000fc800078ec0ff */
[----:B------:R-:W-:-:S04]  /*13c0*/  IADD3 R3, PT, PT, R14, R3, RZ ;  /* 0x000000030e037210 */ /* 0x000fc80007ffe0ff */
[----:B------:R-:W-:Y:S01]  /*13d0*/  LOP3.LUT R2, R3, R2, RZ, 0xfc, !PT ;  /* 0x0000000203027212 */ /* 0x000fe200078efcff */
[----:B------:R-:W-:Y:S06]  /*13e0*/  BRA `(.L_x_88) ;  /* 0x0000000000107947 */ /* 0x000fec0003800000 */
.L_x_87:
[----:B------:R-:W-:-:S04]  /*13f0*/  LOP3.LUT R2, R2, 0x80000000, RZ, 0xc0, !PT ;  /* 0x8000000002027812 */ /* 0x000fc800078ec0ff */
[----:B------:R-:W-:Y:S01]  /*1400*/  LOP3.LUT R2, R2, 0x7f800000, RZ, 0xfc, !PT ;  /* 0x7f80000002027812 */ /* 0x000fe200078efcff */
[----:B------:R-:W-:Y:S06]  /*1410*/  BRA `(.L_x_88) ;  /* 0x0000000000047947 */ /* 0x000fec0003800000 */
.L_x_86:
[----:B------:R-:W-:-:S07]  /*1420*/  IMAD R2, R12, 0x800000, R2 ;  /* 0x008000000c027824 */ /* 0x000fce00078e0202 */
.L_x_88:
[----:B------:R-:W-:Y:S05]  /*1430*/  BSYNC.RECONVERGENT B2 ;  /* 0x0000000000027941 */ /* 0x000fea0003800200 */
.L_x_85:
[----:B------:R-:W-:Y:S05]  /*1440*/  BRA `(.L_x_89) ;  /* 0x0000000000207947 */ /* 0x000fea0003800000 */
.L_x_84:
[----:B------:R-:W-:-:S04]  /*1450*/  LOP3.LUT R2, R3, 0x80000000, R2, 0x48, !PT ;  /* 0x8000000003027812 */ /* 0x000fc800078e4802 */
[----:B------:R-:W-:Y:S01]  /*1460*/  LOP3.LUT R2, R2, 0x7f800000, RZ, 0xfc, !PT ;  /* 0x7f80000002027812 */ /* 0x000fe200078efcff */
[----:B------:R-:W-:Y:S06]  /*1470*/  BRA `(.L_x_89) ;  /* 0x0000000000147947 */ /* 0x000fec0003800000 */
.L_x_83:
[----:B------:R-:W-:Y:S01]  /*1480*/  LOP3.LUT R2, R3, 0x80000000, R2, 0x48, !PT ;  /* 0x8000000003027812 */ /* 0x000fe200078e4802 */
[----:B------:R-:W-:Y:S06]  /*1490*/  BRA `(.L_x_89) ;  /* 0x00000000000c7947 */ /* 0x000fec0003800000 */
.L_x_82:
[----:B------:R-:W0:Y:S01]  /*14a0*/  MUFU.RSQ R2, -QNAN ;  /* 0xffc0000000027908 */ /* 0x000e220000001400 */
[----:B------:R-:W-:Y:S05]  /*14b0*/  BRA `(.L_x_89) ;  /* 0x0000000000047947 */ /* 0x000fea0003800000 */
.L_x_81:
[----:B------:R-:W-:-:S07]  /*14c0*/  FADD.FTZ R2, R2, R3 ;  /* 0x0000000302027221 */ /* 0x000fce0000010000 */
.L_x_89:
[----:B------:R-:W-:Y:S05]  /*14d0*/  BSYNC.RECONVERGENT B1 ;  /* 0x0000000000017941 */ /* 0x000fea0003800200 */
.L_x_79:
[----:B------:R-:W-:-:S04]  /*14e0*/  IMAD.MOV.U32 R11, RZ, RZ, 0x0 ;  /* 0x00000000ff0b7424 */ /* 0x000fc800078e00ff */
[----:B0-----:R-:W-:Y:S05]  /*14f0*/  RET.REL.NODEC R10 `(apply_ghat_and_compute_potential) ;  /* 0xffffffe80ac07950 */ /* 0x001fea0003c3ffff */
.L_x_90:
        /* <DEDUP_REMOVED lines=16> */
.L_x_137:


//--------------------- .text.apply_ghat_and_grad --------------------------
	.section	.text.apply_ghat_and_grad,"ax",@progbits
	.align	128
        .global         apply_ghat_and_grad
        .type           apply_ghat_and_grad,@function
        .size           apply_ghat_and_grad,(.L_x_138 - apply_ghat_and_grad)
        .other          apply_ghat_and_grad,@"STO_CUDA_ENTRY STV_DEFAULT"
apply_ghat_and_grad:
.text.apply_ghat_and_grad:
        /* <DEDUP_REMOVED lines=15> */
[----:B------:R-:W0:Y:S01]  /*00f0*/  LDCU.64 UR4, c[0x0][0x358] ;  /* 0x00006b00ff0477ac */ /* 0x000e220008000a00 */
[----:B------:R-:W-:Y:S01]  /*0100*/  IABS R8, R4 ;  /* 0x0000000400087213 */ /* 0x000fe20000000000 */
[----:B------:R-:W-:Y:S01]  /*0110*/  IMAD R9, R5, R3, RZ ;  /* 0x0000000305097224 */ /* 0x000fe200078e02ff */
[-C--:B------:R-:W-:Y:S01]  /*0120*/  IABS R10, R5.reuse ;  /* 0x00000005000a7213 */ /* 0x080fe20000000000 */
[----:B------:R-:W1:Y:S01]  /*0130*/  I2F.RP R11, R0 ;  /* 0x00000000000b7306 */ /* 0x000e620000209400 */
[----:B------:R-:W-:Y:S02]  /*0140*/  IABS R12, R5 ;  /* 0x00000005000c7213 */ /* 0x000fe40000000000 */
[----:B------:R-:W-:-:S03]  /*0150*/  ISETP.NE.AND P4, PT, R3, RZ, PT ;  /* 0x000000ff0300720c */ /* 0x000fc60003f85270 */
[----:B------:R-:W-:Y:S02]  /*0160*/  IMAD.MOV R15, RZ, RZ, -R12 ;  /* 0x000000ffff0f7224 */ /* 0x000fe400078e0a0c */
[----:B------:R-:W2:Y:S08]  /*0170*/  I2F.RP R2, R10 ;  /* 0x0000000a00027306 */ /* 0x000eb00000209400 */
[----:B-1----:R-:W1:Y:S08]  /*0180*/  MUFU.RCP R11, R11 ;  /* 0x0000000b000b7308 */ /* 0x002e700000001000 */
[----:B--2---:R-:W2:Y:S01]  /*0190*/  MUFU.RCP R2, R2 ;  /* 0x0000000200027308 */ /* 0x004ea20000001000 */
[----:B-1----:R-:W-:-:S02]  /*01a0*/  VIADD R12, R11, 0xffffffe ;  /* 0x0ffffffe0b0c7836 */ /* 0x002fc40000000000 */
[----:B--2---:R-:W-:Y:S01]  /*01b0*/  VIADD R6, R2, 0xffffffe ;  /* 0x0ffffffe02067836 */ /* 0x004fe20000000000 */
[----:B------:R-:W-:-:S04]  /*01c0*/  IABS R2, R9 ;  /* 0x0000000900027213 */ /* 0x000fc80000000000 */
[----:B------:R1:W2:Y:S02]  /*01d0*/  F2I.FTZ.U32.TRUNC.NTZ R7, R6 ;  /* 0x0000000600077305 */ /* 0x0002a4000021f000 */
[----:B-1----:R-:W-:Y:S01]  /*01e0*/  IMAD.MOV.U32 R6, RZ, RZ, RZ ;  /* 0x000000ffff067224 */ /* 0x002fe200078e00ff */
[----:B--2---:R-:W-:-:S05]  /*01f0*/  IADD3 R13, PT, PT, RZ, -R7, RZ ;  /* 0x80000007ff0d7210 */ /* 0x004fca0007ffe0ff */
[----:B------:R-:W-:-:S04]  /*0200*/  IMAD R13, R13, R10, RZ ;  /* 0x0000000a0d0d7224 */ /* 0x000fc800078e02ff */
[----:B------:R-:W-:Y:S01]  /*0210*/  IMAD.HI.U32 R7, R7, R13, R6 ;  /* 0x0000000d07077227 */ /* 0x000fe200078e0006 */
[----:B------:R-:W-:Y:S01]  /*0220*/  LOP3.LUT R6, R4, R5, RZ, 0x3c, !PT ;  /* 0x0000000504067212 */ /* 0x000fe200078e3cff */
[----:B------:R-:W1:Y:S03]  /*0230*/  I2F.RP R13, R2 ;  /* 0x00000002000d7306 */ /* 0x000e660000209400 */
[----:B------:R-:W-:Y:S01]  /*0240*/  ISETP.GE.AND P2, PT, R6, RZ, PT ;  /* 0x000000ff0600720c */ /* 0x000fe20003f46270 */
[----:B------:R-:W-:-:S04]  /*0250*/  IMAD.HI.U32 R16, R7, R8, RZ ;  /* 0x0000000807107227 */ /* 0x000fc800078e00ff */
[----:B------:R-:W-:Y:S02]  /*0260*/  IMAD R7, R16, R15, R8 ;  /* 0x0000000f10077224 */ /* 0x000fe400078e0208 */
[----:B------:R-:W-:-:S03]  /*0270*/  IMAD.MOV.U32 R6, RZ, RZ, RZ ;  /* 0x000000ffff067224 */ /* 0x000fc600078e00ff */
[----:B------:R-:W-:Y:S01]  /*0280*/  ISETP.GT.U32.AND P1, PT, R10, R7, PT ;  /* 0x000000070a00720c */ /* 0x000fe20003f24070 */
[----:B-1----:R-:W1:-:S12]  /*0290*/  MUFU.RCP R13, R13 ;  /* 0x0000000d000d7308 */ /* 0x002e580000001000 */
[-C--:B------:R-:W-:Y:S02]  /*02a0*/  @!P1 IADD3 R7, PT, PT, R7, -R10.reuse, RZ ;  /* 0x8000000a07079210 */ /* 0x080fe40007ffe0ff */
[----:B------:R-:W-:Y:S02]  /*02b0*/  @!P1 IADD3 R16, PT, PT, R16, 0x1, RZ ;  /* 0x0000000110109810 */ /* 0x000fe40007ffe0ff */
[----:B------:R-:W-:Y:S02]  /*02c0*/  ISETP.GE.U32.AND P0, PT, R7, R10, PT ;  /* 0x0000000a0700720c */ /* 0x000fe40003f06070 */
[----:B------:R-:W2:Y:S01]  /*02d0*/  F2I.FTZ.U32.TRUNC.NTZ R7, R12 ;  /* 0x0000000c00077305 */ /* 0x000ea2000021f000 */
[----:B-1----:R-:W-:Y:S01]  /*02e0*/  VIADD R10, R13, 0xffffffe ;  /* 0x0ffffffe0d0a7836 */ /* 0x002fe20000000000 */
[----:B------:R-:W-:-:S06]  /*02f0*/  ISETP.NE.AND P1, PT, R5, RZ, PT ;  /* 0x000000ff0500720c */ /* 0x000fcc0003f25270 */
[----:B------:R1:W3:Y:S03]  /*0300*/  F2I.FTZ.U32.TRUNC.NTZ R11, R10 ;  /* 0x0000000a000b7305 */ /* 0x0002e6000021f000 */
[----:B------:R-:W-:Y:S02]  /*0310*/  @P0 VIADD R16, R16, 0x1 ;  /* 0x0000000110100836 */ /* 0x000fe40000000000 */
[----:B--2---:R-:W-:-:S03]  /*0320*/  IMAD.MOV R13, RZ, RZ, -R7 ;  /* 0x000000ffff0d7224 */ /* 0x004fc600078e0a07 */
[----:B------:R-:W-:Y:S01]  /*0330*/  @!P2 IADD3 R16, PT, PT, -R16, RZ, RZ ;  /* 0x000000ff1010a210 */ /* 0x000fe20007ffe1ff */
[----:B-1----:R-:W-:Y:S01]  /*0340*/  IMAD.MOV.U32 R10, RZ, RZ, RZ ;  /* 0x000000ffff0a7224 */ /* 0x002fe200078e00ff */
[----:B------:R-:W-:Y:S01]  /*0350*/  @!P1 LOP3.LUT R16, RZ, R5, RZ, 0x33, !PT ;  /* 0x00000005ff109212 */ /* 0x000fe200078e33ff */
[----:B------:R-:W-:-:S03]  /*0360*/  IMAD R13, R13, R0, RZ ;  /* 0x000000000d0d7224 */ /* 0x000fc600078e02ff */
[----:B------:R-:W-:Y:S01]  /*0370*/  IABS R12, R16 ;  /* 0x00000010000c7213 */ /* 0x000fe20000000000 */
[----:B---3--:R-:W-:Y:S01]  /*0380*/  IMAD.MOV R14, RZ, RZ, -R11 ;  /* 0x000000ffff0e7224 */ /* 0x008fe200078e0a0b */
[----:B------:R-:W-:Y:S01]  /*0390*/  ISETP.GE.AND P2, PT, R16, RZ, PT ;  /* 0x000000ff1000720c */ /* 0x000fe20003f46270 */
[----:B------:R-:W-:-:S03]  /*03a0*/  IMAD.HI.U32 R6, R7, R13, R6 ;  /* 0x0000000d07067227 */ /* 0x000fc600078e0006 */
[----:B------:R-:W-:Y:S01]  /*03b0*/  MOV R13, R14 ;  /* 0x0000000e000d7202 */ /* 0x000fe20000000f00 */
[----:B------:R-:W-:Y:S01]  /*03c0*/  IMAD.MOV.U32 R7, RZ, RZ, R12 ;  /* 0x000000ffff077224 */ /* 0x000fe200078e000c */
[----:B------:R-:W-:Y:S01]  /*03d0*/  IABS R12, R9 ;  /* 0x00000009000c7213 */ /* 0x000fe20000000000 */
[----:B------:R-:W1:Y:S01]  /*03e0*/  LDC.64 R14, c[0x0][0x3a8] ;  /* 0x0000ea00ff0e7b82 */ /* 0x000e620000000a00 */
[----:B------:R-:W-:Y:S02]  /*03f0*/  IMAD.MOV R16, RZ, RZ, -R16 ;  /* 0x000000ffff107224 */ /* 0x000fe400078e0a10 */
[----:B------:R-:W-:Y:S02]  /*0400*/  IMAD R13, R13, R2, RZ ;  /* 0x000000020d0d7224 */ /* 0x000fe400078e02ff */
[----:B------:R-:W-:-:S04]  /*0410*/  IMAD.HI.U32 R6, R6, R7, RZ ;  /* 0x0000000706067227 */ /* 0x000fc800078e00ff */
[----:B------:R-:W-:Y:S01]  /*0420*/  IMAD.HI.U32 R11, R11, R13, R10 ;  /* 0x0000000d0b0b7227 */ /* 0x000fe200078e000a */
[----:B------:R-:W-:-:S03]  /*0430*/  IADD3 R13, PT, PT, RZ, -R12, RZ ;  /* 0x8000000cff0d7210 */ /* 0x000fc60007ffe0ff */
[----:B------:R-:W-:Y:S02]  /*0440*/  IMAD.MOV R10, RZ, RZ, -R6 ;  /* 0x000000ffff0a7224 */ /* 0x000fe400078e0a06 */
[----:B------:R-:W-:-:S04]  /*0450*/  IMAD.HI.U32 R6, R11, R8, RZ ;  /* 0x000000080b067227 */ /* 0x000fc800078e00ff */
[----:B------:R-:W-:Y:S02]  /*0460*/  IMAD R7, R0, R10, R7 ;  /* 0x0000000a00077224 */ /* 0x000fe400078e0207 */
[----:B------:R-:W-:Y:S02]  /*0470*/  IMAD R11, R6, R13, R8 ;  /* 0x0000000d060b7224 */ /* 0x000fe400078e0208 */
[----:B------:R-:W2:Y:S01]  /*0480*/  LDC.64 R12, c[0x0][0x3b0] ;  /* 0x0000ec00ff0c7b82 */ /* 0x000ea20000000a00 */
[----:B------:R-:W-:Y:S01]  /*0490*/  ISETP.GT.U32.AND P1, PT, R0, R7, PT ;  /* 0x000000070000720c */ /* 0x000fe20003f24070 */
[----:B------:R-:W-:Y:S01]  /*04a0*/  IMAD R5, R5, R16, R4 ;  /* 0x0000001005057224 */ /* 0x000fe200078e0204 */
[----:B------:R-:W-:-:S11]  /*04b0*/  ISETP.GT.U32.AND P0, PT, R2, R11, PT ;  /* 0x0000000b0200720c */ /* 0x000fd60003f04070 */
[----:B------:R-:W-:Y:S02]  /*04c0*/  @!P1 IMAD.IADD R7, R7, 0x1, -R0 ;  /* 0x0000000107079824 */ /* 0x000fe400078e0a00 */
[-C--:B------:R-:W-:Y:S01]  /*04d0*/  @!P0 IADD3 R11, PT, PT, R11, -R2.reuse, RZ ;  /* 0x800000020b0b8210 */ /* 0x080fe20007ffe0ff */
[----:B------:R-:W-:Y:S01]  /*04e0*/  @!P0 VIADD R6, R6, 0x1 ;  /* 0x0000000106068836 */ /* 0x000fe20000000000 */
[----:B------:R-:W-:Y:S02]  /*04f0*/  ISETP.NE.AND P0, PT, R9, RZ, PT ;  /* 0x000000ff0900720c */ /* 0x000fe40003f05270 */
[----:B------:R-:W-:Y:S02]  /*0500*/  ISETP.GT.U32.AND P5, PT, R0, R7, PT ;  /* 0x000000070000720c */ /* 0x000fe40003fa4070 */
[----:B------:R-:W-:Y:S02]  /*0510*/  ISETP.GE.U32.AND P1, PT, R11, R2, PT ;  /* 0x000000020b00720c */ /* 0x000fe40003f26070 */
[----:B------:R-:W3:Y:S01]  /*0520*/  LDC.64 R10, c[0x0][0x3a0] ;  /* 0x0000e800ff0a7b82 */ /* 0x000ee20000000a00 */
[----:B------:R-:W-:Y:S01]  /*0530*/  LOP3.LUT R2, R4, R9, RZ, 0x3c, !PT ;  /* 0x0000000904027212 */ /* 0x000fe200078e3cff */
[----:B--2---:R-:W-:-:S03]  /*0540*/  IMAD.WIDE R12, R5, 0x4, R12 ;  /* 0x00000004050c7825 */ /* 0x004fc600078e020c */
[----:B------:R-:W-:Y:S02]  /*0550*/  ISETP.GE.AND P3, PT, R2, RZ, PT ;  /* 0x000000ff0200720c */ /* 0x000fe40003f66270 */
[----:B0-----:R-:W2:Y:S02]  /*0560*/  LDG.E R8, desc[UR4][R12.64] ;  /* 0x000000040c087981 */ /* 0x001ea4000c1e1900 */
[----:B------:R-:W-:Y:S02]  /*0570*/  @!P5 IMAD.IADD R7, R7, 0x1, -R0 ;  /* 0x000000010707d824 */ /* 0x000fe400078e0a00 */
[----:B------:R-:W-:Y:S02]  /*0580*/  @P1 IADD3 R6, PT, PT, R6, 0x1, RZ ;  /* 0x0000000106061810 */ /* 0x000fe40007ffe0ff */
[----:B------:R-:W-:Y:S01]  /*0590*/  @!P2 IMAD.MOV R7, RZ, RZ, -R7 ;  /* 0x000000ffff07a224 */ /* 0x000fe200078e0a07 */
[----:B------:R-:W-:-:S04]  /*05a0*/  @!P4 LOP3.LUT R7, RZ, R3, RZ, 0x33, !PT ;  /* 0x00000003ff07c212 */ /* 0x000fc800078e33ff */
[----:B------:R-:W-:Y:S01]  /*05b0*/  @!P3 IADD3 R6, PT, PT, -R6, RZ, RZ ;  /* 0x000000ff0606b210 */ /* 0x000fe20007ffe1ff */
[----:B-1----:R-:W-:Y:S01]  /*05c0*/  IMAD.WIDE R14, R7, 0x4, R14 ;  /* 0x00000004070e7825 */ /* 0x002fe200078e020e */
[----:B------:R-:W-:-:S05]  /*05d0*/  @!P0 LOP3.LUT R6, RZ, R9, RZ, 0x33, !PT ;  /* 0x00000009ff068212 */ /* 0x000fca00078e33ff */
[----:B---3--:R-:W-:Y:S02]  /*05e0*/  IMAD.WIDE R2, R6, 0x4, R10 ;  /* 0x0000000406027825 */ /* 0x008fe400078e020a */
[----:B------:R-:W3:Y:S04]  /*05f0*/  LDG.E R10, desc[UR4][R14.64] ;  /* 0x000000040e0a7981 */ /* 0x000ee8000c1e1900 */
[----:B------:R-:W4:Y:S01]  /*0600*/  LDG.E R9, desc[UR4][R2.64] ;  /* 0x0000000402097981 */ /* 0x000f22000c1e1900 */
[----:B--2---:R-:W-:-:S04]  /*0610*/  FMUL R11, R8, R8 ;  /* 0x00000008080b7220 */ /* 0x004fc80000400000 */
[----:B---3--:R-:W-:-:S04]  /*0620*/  FFMA R0, R10, R10, R11 ;  /* 0x0000000a0a007223 */ /* 0x008fc8000000000b */
[----:B----4-:R-:W-:-:S05]  /*0630*/  FFMA R0, R9, R9, R0 ;  /* 0x0000000909007223 */ /* 0x010fca0000000000 */
[----:B------:R-:W-:-:S13]  /*0640*/  FSETP.NEU.AND P0, PT, R0, RZ, PT ;  /* 0x000000ff0000720b */ /* 0x000fda0003f0d000 */
[----:B------:R-:W-:Y:S05]  /*0650*/  @P0 BRA `(.L_x_91) ;  /* 0x00000000002c0947 */ /* 0x000fea0003800000 */
[----:B------:R-:W0:Y:S08]  /*0660*/  LDC.64 R2, c[0x0][0x388] ;  /* 0x0000e200ff027b82 */ /* 0x000e300000000a00 */
[----:B------:R-:W1:Y:S08]  /*0670*/  LDC.64 R6, c[0x0][0x390] ;  /* 0x0000e400ff067b82 */ /* 0x000e700000000a00 */
[----:B------:R-:W2:Y:S01]  /*0680*/  LDC.64 R8, c[0x0][0x398] ;  /* 0x0000e600ff087b82 */ /* 0x000ea20000000a00 */
[----:B0-----:R-:W-:-:S05]  /*0690*/  IMAD.WIDE R2, R4, 0x8, R2 ;  /* 0x0000000804027825 */ /* 0x001fca00078e0202 */
[----:B------:R-:W-:Y:S01]  /*06a0*/  STG.E.64 desc[UR4][R2.64], RZ ;  /* 0x000000ff02007986 */ /* 0x000fe2000c101b04 */
[----:B-1----:R-:W-:-:S05]  /*06b0*/  IMAD.WIDE R6, R4, 0x8, R6 ;  /* 0x0000000804067825 */ /* 0x002fca00078e0206 */
[----:B------:R-:W-:Y:S04]  /*06c0*/  STG.E.64 desc[UR4][R6.64], RZ ;  /* 0x000000ff06007986 */ /* 0x000fe8000c101b04 */
[----:B------:R-:W3:Y:S01]  /*06d0*/  LDG.E.64 R10, desc[UR4][R2.64] ;  /* 0x00000004020a7981 */ /* 0x000ee2000c1e1b00 */
[----:B--2---:R-:W-:-:S05]  /*06e0*/  IMAD.WIDE R4, R4, 0x8, R8 ;  /* 0x0000000804047825 */ /* 0x004fca00078e0208 */
[----:B---3--:R-:W-:Y:S01]  /*06f0*/  STG.E.64 desc[UR4][R4.64], R10 ;  /* 0x0000000a04007986 */ /* 0x008fe2000c101b04 */
[----:B------:R-:W-:Y:S05]  /*0700*/  EXIT ;  /* 0x000000000000794d */ /* 0x000fea0003800000 */
.L_x_91:
        /* <DEDUP_REMOVED lines=24> */
.L_x_92:
        /* <DEDUP_REMOVED lines=15> */
[----:B------:R-:W-:Y:S05]  /*0980*/  CALL.REL.NOINC `($__internal_3_$__cuda_sm3x_div_rn_noftz_f32_slowpath) ;  /* 0x0000000400707944 */ /* 0x000fea0003c00000 */
[----:B------:R-:W-:-:S07]  /*0990*/  IMAD.MOV.U32 R12, RZ, RZ, R2 ;  /* 0x000000ffff0c7224 */ /* 0x000fce00078e0002 */
.L_x_93:
        /* <DEDUP_REMOVED lines=14> */
[----:B------:R-:W-:Y:S05]  /*0a80*/  CALL.REL.NOINC `($__internal_3_$__cuda_sm3x_div_rn_noftz_f32_slowpath) ;  /* 0x0000000400307944 */ /* 0x000fea0003c00000 */
.L_x_95:
[----:B------:R-:W-:Y:S05]  /*0a90*/  BSYNC.RECONVERGENT B0 ;  /* 0x0000000000007941 */ /* 0x000fea0003800200 */
.L_x_94:
        /* <DEDUP_REMOVED lines=17> */
[----:B------:R-:W-:Y:S05]  /*0bb0*/  CALL.REL.NOINC `($__internal_3_$__cuda_sm3x_div_rn_noftz_f32_slowpath) ;  /* 0x0000000000e47944 */ /* 0x000fea0003c00000 */
[----:B------:R-:W-:-:S07]  /*0bc0*/  MOV R0, R2 ;  /* 0x0000000200007202 */ /* 0x000fce0000000f00 */
.L_x_97:
[----:B------:R-:W-:Y:S05]  /*0bd0*/  BSYNC.RECONVERGENT B0 ;  /* 0x0000000000007941 */ /* 0x000fea0003800200 */
.L_x_96:
[----:B------:R-:W0:Y:S08]  /*0be0*/  LDC.64 R16, c[0x0][0x380] ;  /* 0x0000e000ff107b82 */ /* 0x000e300000000a00 */
[----:B------:R-:W1:Y:S08]  /*0bf0*/  LDC.64 R14, c[0x0][0x388] ;  /* 0x0000e200ff0e7b82 */ /* 0x000e700000000a00 */
[----:B------:R-:W2:Y:S01]  /*0c00*/  LDC.64 R12, c[0x0][0x390] ;  /* 0x0000e400ff0c7b82 */ /* 0x000ea20000000a00 */
[----:B0-----:R-:W-:-:S07]  /*0c10*/  IMAD.WIDE R16, R4, 0x8, R16 ;  /* 0x0000000804107825 */ /* 0x001fce00078e0210 */
[----:B------:R-:W0:Y:S01]  /*0c20*/  LDC.64 R2, c[0x0][0x398] ;  /* 0x0000e600ff027b82 */ /* 0x000e220000000a00 */
[----:B------:R-:W5:Y:S01]  /*0c30*/  LDG.E.64 R16, desc[UR4][R16.64] ;  /* 0x0000000410107981 */ /* 0x000f62000c1e1b00 */
[----:B------:R-:W-:Y:S01]  /*0c40*/  ISETP.NE.AND P1, PT, R6, RZ, PT ;  /* 0x000000ff0600720c */ /* 0x000fe20003f25270 */
[----:B------:R-:W-:Y:S01]  /*0c50*/  BSSY.RECONVERGENT B0, `(.L_x_98) ;  /* 0x0000009000007945 */ /* 0x000fe20003800200 */
[----:B------:R-:W-:Y:S02]  /*0c60*/  ISETP.NE.AND P2, PT, R7, RZ, PT ;  /* 0x000000ff0700720c */ /* 0x000fe40003f45270 */
[----:B------:R-:W-:-:S09]  /*0c70*/  PLOP3.LUT P0, PT, PT, PT, PT, 0x80, 0x8 ;  /* 0x000000000008781c */ /* 0x000fd20003f0f070 */
[----:B-12---:R-:W-:Y:S05]  /*0c80*/  @!P1 BRA `(.L_x_99) ;  /* 0x0000000000149947 */ /* 0x006fea0003800000 */
[----:B------:R-:W1:Y:S02]  /*0c90*/  LDC R11, c[0x0][0x3d0] ;  /* 0x0000f400ff0b7b82 */ /* 0x000e640000000800 */
[----:B-1----:R-:W-:-:S04]  /*0ca0*/  LOP3.LUT R18, R11, 0x1, RZ, 0xc0, !PT ;  /* 0x000000010b127812 */ /* 0x002fc800078ec0ff */
[----:B------:R-:W-:-:S13]  /*0cb0*/  ISETP.NE.U32.AND P0, PT, R18, 0x1, PT ;  /* 0x000000011200780c */ /* 0x000fda0003f05070 */
[----:B------:R-:W-:-:S04]  /*0cc0*/  @P0 SHF.R.S32.HI R11, RZ, 0x1, R11 ;  /* 0x00000001ff0b0819 */ /* 0x000fc8000001140b */
[----:B------:R-:W-:-:S13]  /*0cd0*/  ISETP.EQ.AND P0, PT, R6, R11, P0 ;  /* 0x0000000b0600720c */ /* 0x000fda0000702270 */
.L_x_99:
[----:B------:R-:W-:Y:S05]  /*0ce0*/  BSYNC.RECONVERGENT B0 ;  /* 0x0000000000007941 */ /* 0x000fea0003800200 */
.L_x_98:
[----:B------:R-:W-:Y:S01]  /*0cf0*/  BSSY.RECONVERGENT B0, `(.L_x_100) ;  /* 0x0000008000007945 */ /* 0x000fe20003800200 */
[----:B------:R-:W-:-:S03]  /*0d00*/  PLOP3.LUT P1, PT, PT, PT, PT, 0x80, 0x8 ;  /* 0x000000000008781c */ /* 0x000fc60003f2f070 */
[----:B------:R-:W-:Y:S10]  /*0d10*/  @!P2 BRA `(.L_x_101) ;  /* 0x000000000014a947 */ /* 0x000ff40003800000 */
[----:B------:R-:W1:Y:S02]  /*0d20*/  LDC R6, c[0x0][0x3d4] ;  /* 0x0000f500ff067b82 */ /* 0x000e640000000800 */
[----:B-1----:R-:W-:-:S04]  /*0d30*/  LOP3.LUT R11, R6, 0x1, RZ, 0xc0, !PT ;  /* 0x00000001060b7812 */ /* 0x002fc800078ec0ff */
[----:B------:R-:W-:-:S13]  /*0d40*/  ISETP.NE.U32.AND P1, PT, R11, 0x1, PT ;  /* 0x000000010b00780c */ /* 0x000fda0003f25070 */
[----:B------:R-:W-:-:S04]  /*0d50*/  @P1 SHF.R.S32.HI R6, RZ, 0x1, R6 ;  /* 0x00000001ff061819 */ /* 0x000fc80000011406 */
[----:B------:R-:W-:-:S13]  /*0d60*/  ISETP.EQ.AND P1, PT, R7, R6, P1 ;  /* 0x000000060700720c */ /* 0x000fda0000f22270 */
.L_x_101:
[----:B------:R-:W-:Y:S05]  /*0d70*/  BSYNC.RECONVERGENT B0 ;  /* 0x0000000000007941 */ /* 0x000fea0003800200 */
.L_x_100:
[----:B------:R-:W-:Y:S01]  /*0d80*/  ISETP.NE.AND P3, PT, R5, RZ, PT ;  /* 0x000000ff0500720c */ /* 0x000fe20003f65270 */
[-C--:B-----5:R-:W-:Y:S01]  /*0d90*/  FMUL R11, R16, R0.reuse ;  /* 0x00000000100b7220 */ /* 0x0a0fe20000400000 */
[----:B------:R-:W-:Y:S01]  /*0da0*/  FMUL R17, R17, R0 ;  /* 0x0000000011117220 */ /* 0x000fe20000400000 */
[----:B------:R-:W-:Y:S01]  /*0db0*/  BSSY.RECONVERGENT B0, `(.L_x_102) ;  /* 0x0000011000007945 */ /* 0x000fe20003800200 */
[----:B------:R-:W-:-:S04]  /*0dc0*/  IMAD.WIDE R6, R4, 0x8, R14 ;  /* 0x0000000804067825 */ /* 0x000fc800078e020e */
[----:B------:R-:W-:Y:S01]  /*0dd0*/  FMUL R15, R9, R11 ;  /* 0x0000000b090f7220 */ /* 0x000fe20000400000 */
[C---:B------:R-:W-:Y:S01]  /*0de0*/  FMUL R18, R10.reuse, -R17 ;  /* 0x800000110a127220 */ /* 0x040fe20000400000 */
[----:B------:R-:W-:Y:S01]  /*0df0*/  FMUL R19, R10, R11 ;  /* 0x0000000b0a137220 */ /* 0x000fe20000400000 */
[----:B------:R-:W-:-:S04]  /*0e00*/  IMAD.WIDE R12, R4, 0x8, R12 ;  /* 0x00000008040c7825 */ /* 0x000fc800078e020c */
[-C--:B------:R-:W-:Y:S01]  /*0e10*/  FMUL R14, R9, -R17.reuse ;  /* 0x80000011090e7220 */ /* 0x080fe20000400000 */
[C---:B------:R-:W-:Y:S01]  /*0e20*/  FMUL R10, R8.reuse, -R17 ;  /* 0x80000011080a7220 */ /* 0x040fe20000400000 */
[----:B------:R-:W-:Y:S01]  /*0e30*/  FMUL R11, R8, R11 ;  /* 0x0000000b080b7220 */ /* 0x000fe20000400000 */
[----:B0-----:R-:W-:Y:S01]  /*0e40*/  IMAD.WIDE R2, R4, 0x8, R2 ;  /* 0x0000000804027825 */ /* 0x001fe200078e0202 */
[----:B------:R-:W-:Y:S01]  /*0e50*/  PLOP3.LUT P2, PT, PT, PT, PT, 0x80, 0x8 ;  /* 0x000000000008781c */ /* 0x000fe20003f4f070 */
[----:B------:R-:W-:-:S12]  /*0e60*/  @!P3 BRA `(.L_x_103) ;  /* 0x000000000014b947 */ /* 0x000fd80003800000 */
[----:B------:R-:W0:Y:S02]  /*0e70*/  LDC R0, c[0x0][0x3d8] ;  /* 0x0000f600ff007b82 */ /* 0x000e240000000800 */
[----:B0-----:R-:W-:-:S04]  /*0e80*/  LOP3.LUT R4, R0, 0x1, RZ, 0xc0, !PT ;  /* 0x0000000100047812 */ /* 0x001fc800078ec0ff */
[----:B------:R-:W-:-:S13]  /*0e90*/  ISETP.NE.U32.AND P2, PT, R4, 0x1, PT ;  /* 0x000000010400780c */ /* 0x000fda0003f45070 */
[----:B------:R-:W-:-:S04]  /*0ea0*/  @P2 SHF.R.S32.HI R0, RZ, 0x1, R0 ;  /* 0x00000001ff002819 */ /* 0x000fc80000011400 */
[----:B------:R-:W-:-:S13]  /*0eb0*/  ISETP.EQ.AND P2, PT, R5, R0, P2 ;  /* 0x000000000500720c */ /* 0x000fda0001742270 */
.L_x_103:
[----:B------:R-:W-:Y:S05]  /*0ec0*/  BSYNC.RECONVERGENT B0 ;  /* 0x0000000000007941 */ /* 0x000fea0003800200 */
.L_x_102:
[----:B------:R0:W-:Y:S04]  /*0ed0*/  STG.E.64 desc[UR4][R6.64], R14 ;  /* 0x0000000e06007986 */ /* 0x0001e8000c101b04 */
[----:B------:R0:W-:Y:S04]  /*0ee0*/  STG.E.64 desc[UR4][R12.64], R18 ;  /* 0x000000120c007986 */ /* 0x0001e8000c101b04 */
[----:B------:R0:W-:Y:S04]  /*0ef0*/  STG.E.64 desc[UR4][R2.64], R10 ;  /* 0x0000000a02007986 */ /* 0x0001e8000c101b04 */
[----:B------:R0:W-:Y:S04]  /*0f00*/  @P0 STG.E desc[UR4][R6.64], RZ ;  /* 0x000000ff06000986 */ /* 0x0001e8000c101904 */
[----:B------:R0:W-:Y:S01]  /*0f10*/  @P1 STG.E desc[UR4][R12.64], RZ ;  /* 0x000000ff0c001986 */ /* 0x0001e2000c101904 */
[----:B------:R-:W-:Y:S05]  /*0f20*/  @!P2 EXIT ;  /* 0x000000000000a94d */ /* 0x000fea0003800000 */
[----:B------:R-:W-:Y:S01]  /*0f30*/  STG.E desc[UR4][R2.64], RZ ;  /* 0x000000ff02007986 */ /* 0x000fe2000c101904 */
[----:B------:R-:W-:Y:S05]  /*0f40*/  EXIT ;  /* 0x000000000000794d */ /* 0x000fea0003800000 */
        .weak           $__internal_3_$__cuda_sm3x_div_rn_noftz_f32_slowpath
        .type           $__internal_3_$__cuda_sm3x_div_rn_noftz_f32_slowpath,@function
        .size           $__internal_3_$__cuda_sm3x_div_rn_noftz_f32_slowpath,(.L_x_138 - $__internal_3_$__cuda_sm3x_div_rn_noftz_f32_slowpath)
$__internal_3_$__cuda_sm3x_div_rn_noftz_f32_slowpath:
[----:B------:R-:W-:Y:S01]  /*0f50*/  SHF.R.U32.HI R15, RZ, 0x17, R3 ;  /* 0x00000017ff0f7819 */ /* 0x000fe20000011603 */
[----:B------:R-:W-:Y:S01]  /*0f60*/  BSSY.RECONVERGENT B1, `(.L_x_104) ;  /* 0x0000062000017945 */ /* 0x000fe20003800200 */
[----:B------:R-:W-:Y:S02]  /*0f70*/  SHF.R.U32.HI R13, RZ, 0x17, R2 ;  /* 0x00000017ff0d7819 */ /* 0x000fe40000011602 */
[----:B------:R-:W-:Y:S02]  /*0f80*/  LOP3.LUT R15, R15, 0xff, RZ, 0xc0, !PT ;  /* 0x000000ff0f0f7812 */ /* 0x000fe400078ec0ff */
[----:B------:R-:W-:-:S03]  /*0f90*/  LOP3.LUT R18, R13, 0xff, RZ, 0xc0, !PT ;  /* 0x000000ff0d127812 */ /* 0x000fc600078ec0ff */
[----:B------:R-:W-:Y:S02]  /*0fa0*/  VIADD R17, R15, 0xffffffff ;  /* 0xffffffff0f117836 */ /* 0x000fe40000000000 */
[----:B------:R-:W-:-:S03]  /*0fb0*/  VIADD R16, R18, 0xffffffff ;  /* 0xffffffff12107836 */ /* 0x000fc60000000000 */
[----:B------:R-:W-:-:S04]  /*0fc0*/  ISETP.GT.U32.AND P0, PT, R17, 0xfd, PT ;  /* 0x000000fd1100780c */ /* 0x000fc80003f04070 */
[----:B------:R-:W-:-:S13]  /*0fd0*/  ISETP.GT.U32.OR P0, PT, R16, 0xfd, P0 ;  /* 0x000000fd1000780c */ /* 0x000fda0000704470 */
[----:B------:R-:W-:Y:S01]  /*0fe0*/  @!P0 MOV R13, RZ ;  /* 0x000000ff000d8202 */ /* 0x000fe20000000f00 */
        /* <DEDUP_REMOVED lines=24> */
.L_x_105:
[----:B------:R-:W-:Y:S01]  /*1170*/  LEA R16, R15, 0xc0800000, 0x17 ;  /* 0xc08000000f107811 */ /* 0x000fe200078eb8ff */
[----:B------:R-:W-:Y:S04]  /*1180*/  BSSY.RECONVERGENT B2, `(.L_x_110) ;  /* 0x0000036000027945 */ /* 0x000fe80003800200 */
[----:B------:R-:W-:Y:S01]  /*1190*/  IMAD.IADD R17, R3, 0x1, -R16 ;  /* 0x0000000103117824 */ /* 0x000fe200078e0a10 */
[----:B------:R-:W-:-:S03]  /*11a0*/  IADD3 R16, PT, PT, R18, -0x7f, RZ ;  /* 0xffffff8112107810 */ /* 0x000fc60007ffe0ff */
        /* <DEDUP_REMOVED lines=26> */
[----:B------:R-:W-:Y:S01]  /*1350*/  IADD3 R18, PT, PT, R17, 0x20, RZ ;  /* 0x0000002011127810 */ /* 0x000fe20007ffe0ff */
[-CC-:B------:R-:W-:Y:S01]  /*1360*/  FFMA.RM R16, R3, R19.reuse, R20.reuse ;  /* 0x0000001303107223 */ /* 0x180fe20000004014 */
        /* <DEDUP_REMOVED lines=19> */
.L_x_112:
[----:B------:R-:W-:-:S04]  /*14a0*/  LOP3.LUT R2, R2, 0x80000000, RZ, 0xc0, !PT ;  /* 0x8000000002027812 */ /* 0x000fc800078ec0ff */
[----:B------:R-:W-:Y:S01]  /*14b0*/  LOP3.LUT R2, R2, 0x7f800000, RZ, 0xfc, !PT ;  /* 0x7f80000002027812 */ /* 0x000fe200078efcff */
[----:B------:R-:W-:Y:S06]  /*14c0*/  BRA `(.L_x_113) ;  /* 0x0000000000047947 */ /* 0x000fec0003800000 */
.L_x_111:
[----:B------:R-:W-:-:S07]  /*14d0*/  IMAD R2, R16, 0x800000, R2 ;  /* 0x0080000010027824 */ /* 0x000fce00078e0202 */
.L_x_113:
[----:B------:R-:W-:Y:S05]  /*14e0*/  BSYNC.RECONVERGENT B2 ;  /* 0x0000000000027941 */ /* 0x000fea0003800200 */
.L_x_110:
[----:B------:R-:W-:Y:S05]  /*14f0*/  BRA `(.L_x_114) ;  /* 0x0000000000207947 */ /* 0x000fea0003800000 */
.L_x_109:
[----:B------:R-:W-:-:S04]  /*1500*/  LOP3.LUT R2, R3, 0x80000000, R2, 0x48, !PT ;  /* 0x8000000003027812 */ /* 0x000fc800078e4802 */
[----:B------:R-:W-:Y:S01]  /*1510*/  LOP3.LUT R2, R2, 0x7f800000, RZ, 0xfc, !PT ;  /* 0x7f80000002027812 */ /* 0x000fe200078efcff */
[----:B------:R-:W-:Y:S06]  /*1520*/  BRA `(.L_x_114) ;  /* 0x0000000000147947 */ /* 0x000fec0003800000 */
.L_x_108:
[----:B------:R-:W-:Y:S01]  /*1530*/  LOP3.LUT R2, R3, 0x80000000, R2, 0x48, !PT ;  /* 0x8000000003027812 */ /* 0x000fe200078e4802 */
[----:B------:R-:W-:Y:S06]  /*1540*/  BRA `(.L_x_114) ;  /* 0x00000000000c7947 */ /* 0x000fec0003800000 */
.L_x_107:
[----:B------:R-:W0:Y:S01]  /*1550*/  MUFU.RSQ R2, -QNAN ;  /* 0xffc0000000027908 */ /* 0x000e220000001400 */
[----:B------:R-:W-:Y:S05]  /*1560*/  BRA `(.L_x_114) ;  /* 0x0000000000047947 */ /* 0x000fea0003800000 */
.L_x_106:
[----:B------:R-:W-:-:S07]  /*1570*/  FADD.FTZ R2, R2, R3 ;  /* 0x0000000302027221 */ /* 0x000fce0000010000 */
.L_x_114:
[----:B------:R-:W-:Y:S05]  /*1580*/  BSYNC.RECONVERGENT B1 ;  /* 0x0000000000017941 */ /* 0x000fea0003800200 */
.L_x_104:
[----:B------:R-:W-:-:S04]  /*1590*/  HFMA2 R15, -RZ, RZ, 0, 0 ;  /* 0x00000000ff0f7431 */ /* 0x000fc800000001ff */
[----:B0-----:R-:W-:Y:S05]  /*15a0*/  RET.REL.NODEC R14 `(apply_ghat_and_grad) ;  /* 0xffffffe80e947950 */ /* 0x001fea0003c3ffff */
.L_x_115:
        /* <DEDUP_REMOVED lines=13> */
.L_x_138:


//--------------------- .text.spread_charges      --------------------------
	.section	.text.spread_charges,"ax",@progbits
	.align	128
        .global         spread_charges
        .type           spread_charges,@function
        .size           spread_charges,(.L_x_139 - spread_charges)
        .other          spread_charges,@"STO_CUDA_ENTRY STV_DEFAULT"
spread_charges:
.text.spread_charges:
[----:B------:R-:W-:Y:S01]  /*0000*/  LDC R1, c[0x0][0x37c] ;  /* 0x0000df00ff017b82 */ /* 0x000fe20000000800 */
[----:B------:R-:W0:Y:S01]  /*0010*/  S2R R3, SR_TID.X ;  /* 0x0000000000037919 */ /* 0x000e220000002100 */
[----:B------:R-:W1:Y:S06]  /*0020*/  LDCU UR6, c[0x0][0x360] ;  /* 0x00006c00ff0677ac */ /* 0x000e6c0008000800 */
[----:B------:R-:W0:Y:S01]  /*0030*/  S2UR UR4, SR_CTAID.X ;  /* 0x00000000000479c3 */ /* 0x000e220000002500 */
[----:B------:R-:W2:Y:S07]  /*0040*/  LDCU UR5, c[0x0][0x398] ;  /* 0x00007300ff0577ac */ /* 0x000eae0008000800 */
[----:B------:R-:W0:Y:S02]  /*0050*/  LDC R0, c[0x0][0x360] ;  /* 0x0000d800ff007b82 */ /* 0x000e240000000800 */
[----:B0-----:R-:W-:Y:S01]  /*0060*/  IMAD R3, R0, UR4, R3 ;  /* 0x0000000400037c24 */ /* 0x001fe2000f8e0203 */
[----:B--2---:R-:W-:-:S04]  /*0070*/  USHF.R.S32.HI UR4, URZ, 0x1f, UR5 ;  /* 0x0000001fff047899 */ /* 0x004fc80008011405 */
[----:B------:R-:W-:-:S04]  /*0080*/  ISETP.GE.U32.AND P0, PT, R3, UR5, PT ;  /* 0x0000000503007c0c */ /* 0x000fc8000bf06070 */
[----:B------:R-:W-:-:S13]  /*0090*/  ISETP.GE.U32.AND.EX P0, PT, RZ, UR4, PT, P0 ;  /* 0x00000004ff007c0c */ /* 0x000fda000bf06100 */
[----:B-1----:R-:W-:Y:S05]  /*00a0*/  @P0 EXIT ;  /* 0x000000000000094d */ /* 0x002fea0003800000 */
[----:B------:R-:W0:Y:S01]  /*00b0*/  LDCU UR4, c[0x0][0x370] ;  /* 0x00006e00ff0477ac */ /* 0x000e220008000800 */
[----:B------:R-:W-:Y:S01]  /*00c0*/  IMAD.MOV.U32 R2, RZ, RZ, RZ ;  /* 0x000000ffff027224 */ /* 0x000fe200078e00ff */
[----:B------:R-:W1:Y:S01]  /*00d0*/  LDCU.64 UR8, c[0x0][0x358] ;  /* 0x00006b00ff0877ac */ /* 0x000e620008000a00 */
[----:B------:R-:W2:Y:S01]  /*00e0*/  LDCU UR10, c[0x0][0x39c] ;  /* 0x00007380ff0a77ac */ /* 0x000ea20008000800 */
[----:B------:R-:W3:Y:S01]  /*00f0*/  LDCU UR15, c[0x0][0x3a0] ;  /* 0x00007400ff0f77ac */ /* 0x000ee20008000800 */
[----:B------:R-:W4:Y:S01]  /*0100*/  LDCU UR19, c[0x0][0x398] ;  /* 0x00007300ff1377ac */ /* 0x000f220008000800 */
[----:B------:R-:W1:Y:S01]  /*0110*/  LDCU UR18, c[0x0][0x3a4] ;  /* 0x00007480ff1277ac */ /* 0x000e620008000800 */
[----:B------:R-:W1:Y:S01]  /*0120*/  LDCU.64 UR12, c[0x0][0x388] ;  /* 0x00007100ff0c77ac */ /* 0x000e620008000a00 */
[----:B------:R-:W1:Y:S01]  /*0130*/  LDCU.64 UR16, c[0x0][0x390] ;  /* 0x00007200ff1077ac */ /* 0x000e620008000a00 */
[----:B0-----:R-:W-:-:S12]  /*0140*/  UIMAD UR6, UR6, UR4, URZ ;  /* 0x00000004060672a4 */ /* 0x001fd8000f8e02ff */
.L_x_122:
[----:B-1----:R-:W0:Y:S01]  /*0150*/  LDC.64 R6, c[0x0][0x380] ;  /* 0x0000e000ff067b82 */ /* 0x002e220000000a00 */
[----:B------:R-:W-:-:S07]  /*0160*/  IMAD R5, R2, 0xc, RZ ;  /* 0x0000000c02057824 */ /* 0x000fce00078e02ff */
[----:B------:R-:W2:Y:S08]  /*0170*/  LDC R14, c[0x0][0x3a8] ;  /* 0x0000ea00ff0e7b82 */ /* 0x000eb00000000800 */
[----:B------:R-:W3:Y:S01]  /*0180*/  LDC.64 R12, c[0x0][0x3a0] ;  /* 0x0000e800ff0c7b82 */ /* 0x000ee20000000a00 */
[----:B0-----:R-:W-:-:S04]  /*0190*/  IMAD.WIDE.U32 R6, R3, 0xc, R6 ;  /* 0x0000000c03067825 */ /* 0x001fc800078e0006 */
[----:B------:R-:W-:-:S05]  /*01a0*/  IMAD.IADD R7, R7, 0x1, R5 ;  /* 0x0000000107077824 */ /* 0x000fca00078e0205 */
[----:B-1----:R-:W4:Y:S04]  /*01b0*/  LDG.E R5, desc[UR8][R6.64] ;  /* 0x0000000806057981 */ /* 0x002f28000c1e1900 */
[----:B------:R0:W5:Y:S04]  /*01c0*/  LDG.E R4, desc[UR8][R6.64+0x4] ;  /* 0x0000040806047981 */ /* 0x000168000c1e1900 */
[----:B------:R0:W5:Y:S01]  /*01d0*/  LDG.E R0, desc[UR8][R6.64+0x8] ;  /* 0x0000080806007981 */ /* 0x000162000c1e1900 */
[----:B--2---:R-:W1:Y:S01]  /*01e0*/  MUFU.RCP R8, R14 ;  /* 0x0000000e00087308 */ /* 0x004e620000001000 */
[----:B------:R-:W-:Y:S05]  /*01f0*/  YIELD ;  /* 0x0000000000007946 */ /* 0x000fea0003800000 */
[----:B------:R-:W-:Y:S01]  /*0200*/  BSSY.RECONVERGENT B0, `(.L_x_116) ;  /* 0x000000e000007945 */ /* 0x000fe20003800200 */
[----:B---3--:R-:W-:-:S02]  /*0210*/  IMAD R13, R13, R12, RZ ;  /* 0x0000000c0d0d7224 */ /* 0x008fc400078e02ff */
[----:B-1----:R-:W-:-:S04]  /*0220*/  FFMA R9, R8, -R14, 1 ;  /* 0x3f80000008097423 */ /* 0x002fc8000000080e */
[----:B------:R-:W-:Y:S01]  /*0230*/  FFMA R8, R8, R9, R8 ;  /* 0x0000000908087223 */ /* 0x000fe20000000008 */
[----:B----4-:R-:W1:Y:S03]  /*0240*/  FCHK P0, R5, R14 ;  /* 0x0000000e05007302 */ /* 0x010e660000000000 */
[----:B------:R-:W-:-:S04]  /*0250*/  FFMA R9, R5, R8, RZ ;  /* 0x0000000805097223 */ /* 0x000fc800000000ff */
[----:B------:R-:W-:-:S04]  /*0260*/  FFMA R10, R9, -R14, R5 ;  /* 0x8000000e090a7223 */ /* 0x000fc80000000005 */
[----:B------:R-:W-:Y:S01]  /*0270*/  FFMA R8, R8, R10, R9 ;  /* 0x0000000a08087223 */ /* 0x000fe20000000009 */
[----:B01----:R-:W-:Y:S06]  /*0280*/  @!P0 BRA `(.L_x_117) ;  /* 0x0000000000148947 */ /* 0x003fec0003800000 */
[----:B------:R-:W0:Y:S01]  /*0290*/  LDCU UR4, c[0x0][0x3a8] ;  /* 0x00007500ff0477ac */ /* 0x000e220008000800 */
[----:B------:R-:W-:Y:S01]  /*02a0*/  MOV R8, 0x2d0 ;  /* 0x000002d000087802 */ /* 0x000fe20000000f00 */
[----:B0-----:R-:W-:-:S07]  /*02b0*/  IMAD.U32 R6, RZ, RZ, UR4 ;  /* 0x00000004ff067e24 */ /* 0x001fce000f8e00ff */
[----:B-----5:R-:W-:Y:S05]  /*02c0*/  CALL.REL.NOINC `($__internal_4_$__cuda_sm3x_div_rn_noftz_f32_slowpath) ;  /* 0x0000002c00f87944 */ /* 0x020fea0003c00000 */
[----:B------:R-:W-:-:S07]  /*02d0*/  IMAD.MOV.U32 R8, RZ, RZ, R10 ;  /* 0x000000ffff087224 */ /* 0x000fce00078e000a */
.L_x_117:
[----:B------:R-:W-:Y:S05]  /*02e0*/  BSYNC.RECONVERGENT B0 ;  /* 0x0000000000007941 */ /* 0x000fea0003800200 */
.L_x_116:
[----:B------:R-:W0:Y:S01]  /*02f0*/  LDC R15, c[0x0][0x3ac] ;  /* 0x0000eb00ff0f7b82 */ /* 0x000e220000000800 */
[----:B------:R-:W-:Y:S01]  /*0300*/  I2FP.F32.S32 R7, UR10 ;  /* 0x0000000a00077c45 */ /* 0x000fe20008201400 */
[----:B------:R-:W-:Y:S04]  /*0310*/  BSSY.RECONVERGENT B0, `(.L_x_118) ;  /* 0x0000010000007945 */ /* 0x000fe80003800200 */
[----:B------:R-:W-:Y:S01]  /*0320*/  FMUL R7, R7, R8 ;  /* 0x0000000807077220 */ /* 0x000fe20000400000 */
[----:B0-----:R-:W0:Y:S08]  /*0330*/  MUFU.RCP R5, R15 ;  /* 0x0000000f00057308 */ /* 0x001e300000001000 */
[----:B-----5:R-:W1:Y:S01]  /*0340*/  FCHK P0, R4, R15 ;  /* 0x0000000f04007302 */ /* 0x020e620000000000 */
[----:B0-----:R-:W-:-:S04]  /*0350*/  FFMA R6, R5, -R15, 1 ;  /* 0x3f80000005067423 */ /* 0x001fc8000000080f */
[----:B------:R-:W-:-:S04]  /*0360*/  FFMA R5, R5, R6, R5 ;  /* 0x0000000605057223 */ /* 0x000fc80000000005 */
[----:B------:R-:W-:-:S04]  /*0370*/  FFMA R6, R4, R5, RZ ;  /* 0x0000000504067223 */ /* 0x000fc800000000ff */
[----:B------:R-:W-:-:S04]  /*0380*/  FFMA R9, R6, -R15, R4 ;  /* 0x8000000f06097223 */ /* 0x000fc80000000004 */
[----:B------:R-:W-:Y:S01]  /*0390*/  FFMA R11, R5, R9, R6 ;  /* 0x00000009050b7223 */ /* 0x000fe20000000006 */
[----:B-1----:R-:W-:Y:S06]  /*03a0*/  @!P0 BRA `(.L_x_119) ;  /* 0x0000000000188947 */ /* 0x002fec0003800000 */
[----:B------:R-:W0:Y:S01]  /*03b0*/  LDCU UR4, c[0x0][0x3ac] ;  /* 0x00007580ff0477ac */ /* 0x000e220008000800 */
[----:B------:R-:W-:Y:S01]  /*03c0*/  IMAD.MOV.U32 R5, RZ, RZ, R4 ;  /* 0x000000ffff057224 */ /* 0x000fe200078e0004 */
[----:B------:R-:W-:Y:S01]  /*03d0*/  MOV R8, 0x400 ;  /* 0x0000040000087802 */ /* 0x000fe20000000f00 */
[----:B0-----:R-:W-:-:S07]  /*03e0*/  IMAD.U32 R6, RZ, RZ, UR4 ;  /* 0x00000004ff067e24 */ /* 0x001fce000f8e00ff */
[----:B------:R-:W-:Y:S05]  /*03f0*/  CALL.REL.NOINC `($__internal_4_$__cuda_sm3x_div_rn_noftz_f32_slowpath) ;  /* 0x0000002c00ac7944 */ /* 0x000fea0003c00000 */
[----:B------:R-:W-:-:S07]  /*0400*/  MOV R11, R10 ;  /* 0x0000000a000b7202 */ /* 0x000fce0000000f00 */
.L_x_119:
[----:B------:R-:W-:Y:S05]  /*0410*/  BSYNC.RECONVERGENT B0 ;  /* 0x0000000000007941 */ /* 0x000fea0003800200 */
.L_x_118:
[----:B------:R-:W0:Y:S01]  /*0420*/  LDC R9, c[0x0][0x3b0] ;  /* 0x0000ec00ff097b82 */ /* 0x000e220000000800 */
[----:B------:R-:W-:Y:S01]  /*0430*/  BSSY.RECONVERGENT B0, `(.L_x_120) ;  /* 0x0000011000007945 */ /* 0x000fe20003800200 */
[----:B0-----:R-:W0:Y:S08]  /*0440*/  MUFU.RCP R4, R9 ;  /* 0x0000000900047308 */ /* 0x001e300000001000 */
[----:B------:R-:W1:Y:S01]  /*0450*/  FCHK P0, R0, R9 ;  /* 0x0000000900007302 */ /* 0x000e620000000000 */
[----:B0-----:R-:W-:-:S04]  /*0460*/  FFMA R5, R4, -R9, 1 ;  /* 0x3f80000004057423 */ /* 0x001fc80000000809 */
[----:B------:R-:W-:Y:S01]  /*0470*/  FFMA R5, R4, R5, R4 ;  /* 0x0000000504057223 */ /* 0x000fe20000000004 */
[----:B------:R-:W-:-:S03]  /*0480*/  I2FP.F32.S32 R4, UR15 ;  /* 0x0000000f00047c45 */ /* 0x000fc60008201400 */
[----:B------:R-:W-:Y:S02]  /*0490*/  FFMA R6, R0, R5, RZ ;  /* 0x0000000500067223 */ /* 0x000fe400000000ff */
[----:B------:R-:W-:Y:S02]  /*04a0*/  FMUL R11, R4, R11 ;  /* 0x0000000b040b7220 */ /* 0x000fe40000400000 */
        /* <DEDUP_REMOVED lines=8> */
[----:B------:R-:W-:-:S07]  /*0530*/  IMAD.MOV.U32 R6, RZ, RZ, R10 ;  /* 0x000000ffff067224 */ /* 0x000fce00078e000a */
.L_x_121:
[----:B------:R-:W-:Y:S05]  /*0540*/  BSYNC.RECONVERGENT B0 ;  /* 0x0000000000007941 */ /* 0x000fea0003800200 */
.L_x_120:
[----:B------:R-:W-:-:S04]  /*0550*/  LEA R30, P0, R3, UR12, 0x2 ;  /* 0x0000000c031e7c11 */ /* 0x000fc8000f8010ff */
[----:B------:R-:W-:-:S05]  /*0560*/  LEA.HI.X R31, R3, UR13, R2, 0x2, P0 ;  /* 0x0000000d031f7c11 */ /* 0x000fca00080f1402 */
[----:B------:R0:W2:Y:S01]  /*0570*/  LDG.E R30, desc[UR8][R30.64] ;  /* 0x000000081e1e7981 */ /* 0x0000a2000c1e1900 */
[----:B------:R-:W-:Y:S01]  /*0580*/  IABS R5, UR18 ;  /* 0x0000001200057c13 */ /* 0x000fe20008000000 */
[----:B------:R-:W-:Y:S01]  /*0590*/  FRND.FLOOR R10, R11 ;  /* 0x0000000b000a7307 */ /* 0x000fe20000205000 */
[----:B------:R-:W-:Y:S01]  /*05a0*/  IABS R0, UR10 ;  /* 0x0000000a00007c13 */ /* 0x000fe20008000000 */
[----:B------:R-:W-:Y:S01]  /*05b0*/  UMOV UR4, URZ ;  /* 0x000000ff00047c82 */ /* 0x000fe20008000000 */
[----:B------:R-:W-:Y:S02]  /*05c0*/  IABS R4, UR15 ;  /* 0x0000000f00047c13 */ /* 0x000fe40008000000 */
[----:B------:R-:W-:Y:S02]  /*05d0*/  R2UR UR11, R0 ;  /* 0x00000000000b72ca */ /* 0x000fe400000e0000 */
[----:B------:R-:W-:Y:S01]  /*05e0*/  R2UR UR14, R4 ;  /* 0x00000000040e72ca */ /* 0x000fe200000e0000 */
[----:B------:R-:W1:Y:S01]  /*05f0*/  I2F.RP R12, R5 ;  /* 0x00000005000c7306 */ /* 0x000e620000209400 */
[----:B------:R-:W-:-:S02]  /*0600*/  I2FP.F32.S32 R9, UR18 ;  /* 0x0000001200097c45 */ /* 0x000fc40008201400 */
[----:B------:R-:W-:Y:S02]  /*0610*/  LOP3.LUT R38, RZ, UR10, RZ, 0x33, !PT ;  /* 0x0000000aff267c12 */ /* 0x000fe4000f8e33ff */
[----:B------:R-:W-:Y:S01]  /*0620*/  LOP3.LUT R33, RZ, UR18, RZ, 0x33, !PT ;  /* 0x00000012ff217c12 */ /* 0x000fe2000f8e33ff */
[----:B------:R-:W-:Y:S02]  /*0630*/  FMUL R4, R9, R6 ;  /* 0x0000000609047220 */ /* 0x000fe40000400000 */
[----:B------:R-:W3:Y:S08]  /*0640*/  FRND.FLOOR R0, R7 ;  /* 0x0000000700007307 */ /* 0x000ef00000205000 */
[----:B-1----:R-:W1:Y:S01]  /*0650*/  MUFU.RCP R12, R12 ;  /* 0x0000000c000c7308 */ /* 0x002e620000001000 */
[----:B---3--:R-:W-:-:S07]  /*0660*/  FADD R0, R7, -R0 ;  /* 0x8000000007007221 */ /* 0x008fce0000000000 */
[----:B------:R-:W3:Y:S08]  /*0670*/  I2F.RP R8, UR11 ;  /* 0x0000000b00087d06 */ /* 0x000ef00008209400 */
[----:B------:R-:W-:Y:S01]  /*0680*/  I2F.RP R16, UR14 ;  /* 0x0000000e00107d06 */ /* 0x000fe20008209400 */
[----:B-1----:R-:W-:-:S07]  /*0690*/  VIADD R14, R12, 0xffffffe ;  /* 0x0ffffffe0c0e7836 */ /* 0x002fce0000000000 */
[----:B------:R1:W4:Y:S08]  /*06a0*/  F2I.FTZ.U32.TRUNC.NTZ R15, R14 ;  /* 0x0000000e000f7305 */ /* 0x000330000021f000 */
[----:B---3--:R-:W3:Y:S01]  /*06b0*/  MUFU.RCP R8, R8 ;  /* 0x0000000800087308 */ /* 0x008ee20000001000 */
[----:B-1----:R-:W-:Y:S02]  /*06c0*/  IMAD.MOV.U32 R14, RZ, RZ, RZ ;  /* 0x000000ffff0e7224 */ /* 0x002fe400078e00ff */
[----:B----4-:R-:W-:-:S05]  /*06d0*/  IMAD.MOV R18, RZ, RZ, -R15 ;  /* 0x000000ffff127224 */ /* 0x010fca00078e0a0f */
[----:B------:R-:W1:Y:S01]  /*06e0*/  MUFU.RCP R16, R16 ;  /* 0x0000001000107308 */ /* 0x000e620000001000 */
[----:B------:R-:W-:-:S04]  /*06f0*/  IMAD R19, R18, R5, RZ ;  /* 0x0000000512137224 */ /* 0x000fc800078e02ff */
[----:B------:R-:W-:-:S03]  /*0700*/  IMAD.HI.U32 R14, R15, R19, R14 ;  /* 0x000000130f0e7227 */ /* 0x000fc600078e000e */
[----:B------:R-:W4:Y:S01]  /*0710*/  F2I.FLOOR.NTZ R6, R4 ;  /* 0x0000000400067305 */ /* 0x000f220000207100 */
[----:B---3--:R-:W-:-:S07]  /*0720*/  IADD3 R12, PT, PT, R8, 0xffffffe, RZ ;  /* 0x0ffffffe080c7810 */ /* 0x008fce0007ffe0ff */
[----:B------:R-:W3:Y:S01]  /*0730*/  F2I.FLOOR.NTZ R36, R7 ;  /* 0x0000000700247305 */ /* 0x000ee20000207100 */
[----:B-1----:R-:W-:Y:S02]  /*0740*/  VIADD R28, R16, 0xffffffe ;  /* 0x0ffffffe101c7836 */ /* 0x002fe40000000000 */
[----:B----4-:R-:W-:-:S05]  /*0750*/  VIADD R9, R6, 0xffffffff ;  /* 0xffffffff06097836 */ /* 0x010fca0000000000 */
[----:B------:R1:W4:Y:S01]  /*0760*/  F2I.FTZ.U32.TRUNC.NTZ R29, R28 ;  /* 0x0000001c001d7305 */ /* 0x000322000021f000 */
[C---:B------:R-:W-:Y:S02]  /*0770*/  VIADD R8, R6.reuse, 0x1 ;  /* 0x0000000106087836 */ /* 0x040fe40000000000 */
[----:B------:R-:W-:Y:S01]  /*0780*/  VIADD R21, R6, 0x2 ;  /* 0x0000000206157836 */ /* 0x000fe20000000000 */
[----:B------:R-:W-:Y:S02]  /*0790*/  IABS R16, R9 ;  /* 0x0000000900107213 */ /* 0x000fe40000000000 */
[----:B------:R-:W-:Y:S01]  /*07a0*/  IABS R18, R8 ;  /* 0x0000000800127213 */ /* 0x000fe20000000000 */
[----:B---3--:R-:W-:Y:S01]  /*07b0*/  VIADD R7, R36, 0xffffffff ;  /* 0xffffffff24077836 */ /* 0x008fe20000000000 */
[----:B------:R3:W-:Y:S01]  /*07c0*/  F2I.FLOOR.NTZ R34, R11 ;  /* 0x0000000b00227305 */ /* 0x0007e20000207100 */
[----:B-1----:R-:W-:Y:S01]  /*07d0*/  HFMA2 R28, -RZ, RZ, 0, 0 ;  /* 0x00000000ff1c7431 */ /* 0x002fe200000001ff */
[----:B------:R-:W-:-:S02]  /*07e0*/  ISETP.GE.AND P2, PT, R9, RZ, PT ;  /* 0x000000ff0900720c */ /* 0x000fc40003f46270 */
[----:B------:R-:W-:Y:S02]  /*07f0*/  ISETP.GE.AND P1, PT, R7, RZ, PT ;  /* 0x000000ff0700720c */ /* 0x000fe40003f26270 */
[----:B------:R-:W-:Y:S01]  /*0800*/  IABS R19, R7 ;  /* 0x0000000700137213 */ /* 0x000fe20000000000 */
[----:B----4-:R-:W-:Y:S01]  /*0810*/  IMAD.MOV R15, RZ, RZ, -R29 ;  /* 0x000000ffff0f7224 */ /* 0x010fe200078e0a1d */
[----:B------:R1:W4:Y:S01]  /*0820*/  F2I.FTZ.U32.TRUNC.NTZ R20, R12 ;  /* 0x0000000c00147305 */ /* 0x000322000021f000 */
[----:B---3--:R-:W-:Y:S01]  /*0830*/  FADD R11, R11, -R10 ;  /* 0x8000000a0b0b7221 */ /* 0x008fe20000000000 */
[----:B------:R-:W-:Y:S01]  /*0840*/  IMAD.HI.U32 R10, R14, R16, RZ ;  /* 0x000000100e0a7227 */ /* 0x000fe200078e00ff */
[----:B------:R-:W-:-:S03]  /*0850*/  ISETP.GE.AND P5, PT, R8, RZ, PT ;  /* 0x000000ff0800720c */ /* 0x000fc60003fa6270 */
[----:B------:R-:W-:Y:S02]  /*0860*/  IMAD.MOV R10, RZ, RZ, -R10 ;  /* 0x000000ffff0a7224 */ /* 0x000fe400078e0a0a */
[----:B------:R-:W-:Y:S01]  /*0870*/  IMAD R15, R15, UR14, RZ ;  /* 0x0000000e0f0f7c24 */ /* 0x000fe2000f8e02ff */
[----:B------:R-:W3:Y:S01]  /*0880*/  FRND.FLOOR R17, R4 ;  /* 0x0000000400117307 */ /* 0x000ee20000205000 */
[----:B-1----:R-:W-:-:S04]  /*0890*/  IMAD.HI.U32 R12, R14, R18, RZ ;  /* 0x000000120e0c7227 */ /* 0x002fc800078e00ff */
[----:B------:R-:W-:Y:S01]  /*08a0*/  IMAD.MOV R12, RZ, RZ, -R12 ;  /* 0x000000ffff0c7224 */ /* 0x000fe200078e0a0c */
[----:B----4-:R-:W-:Y:S01]  /*08b0*/  R2UR UR5, R20 ;  /* 0x00000000140572ca */ /* 0x010fe200000e0000 */
[C---:B------:R-:W-:Y:S02]  /*08c0*/  IMAD R10, R5.reuse, R10, R16 ;  /* 0x0000000a050a7224 */ /* 0x040fe400078e0210 */
[----:B------:R-:W-:Y:S01]  /*08d0*/  IMAD R16, R5, R12, R18 ;  /* 0x0000000c05107224 */ /* 0x000fe200078e0212 */
[----:B------:R-:W-:Y:S01]  /*08e0*/  IABS R12, R6 ;  /* 0x00000006000c7213 */ /* 0x000fe20000000000 */
[----:B------:R-:W-:Y:S01]  /*08f0*/  IMAD.HI.U32 R28, R29, R15, R28 ;  /* 0x0000000f1d1c7227 */ /* 0x000fe200078e001c */
[----:B------:R-:W-:-:S03]  /*0900*/  ISETP.GT.U32.AND P0, PT, R5, R10, PT ;  /* 0x0000000a0500720c */ /* 0x000fc60003f04070 */
[----:B------:R-:W-:Y:S01]  /*0910*/  FADD R29, -R0, 1 ;  /* 0x3f800000001d7421 */ /* 0x000fe20000000100 */
[----:B------:R-:W-:Y:S01]  /*0920*/  ISETP.GT.U32.AND P4, PT, R5, R16, PT ;  /* 0x000000100500720c */ /* 0x000fe20003f84070 */
[----:B------:R-:W-:Y:S01]  /*0930*/  IMAD.HI.U32 R7, R14, R12, RZ ;  /* 0x0000000c0e077227 */ /* 0x000fe200078e00ff */
[----:B------:R-:W-:-:S03]  /*0940*/  IABS R18, R21 ;  /* 0x0000001500127213 */ /* 0x000fc60000000000 */
[----:B---3--:R-:W-:Y:S01]  /*0950*/  FADD R4, R4, -R17 ;  /* 0x8000001104047221 */ /* 0x008fe20000000000 */
[----:B------:R-:W-:Y:S01]  /*0960*/  VIADD R15, R34, 0xffffffff ;  /* 0xffffffff220f7836 */ /* 0x000fe20000000000 */
[----:B------:R-:W-:Y:S01]  /*0970*/  UIADD3 UR7, UPT, UPT, URZ, -UR5, URZ ;  /* 0x80000005ff077290 */ /* 0x000fe2000fffe0ff */
[----:B------:R-:W-:Y:S02]  /*0980*/  IMAD.MOV R7, RZ, RZ, -R7 ;  /* 0x000000ffff077224 */ /* 0x000fe400078e0a07 */
[----:B------:R-:W-:Y:S01]  /*0990*/  IMAD.HI.U32 R14, R14, R18, RZ ;  /* 0x000000120e0e7227 */ /* 0x000fe200078e00ff */
[----:B------:R-:W-:Y:S01]  /*09a0*/  ISETP.GE.AND P3, PT, R15, RZ, PT ;  /* 0x000000ff0f00720c */ /* 0x000fe20003f66270 */
[----:B------:R-:W-:Y:S01]  /*09b0*/  UIMAD UR7, UR7, UR11, URZ ;  /* 0x0000000b070772a4 */ /* 0x000fe2000f8e02ff */
[----:B------:R-:W-:Y:S01]  /*09c0*/  IABS R15, R15 ;  /* 0x0000000f000f7213 */ /* 0x000fe20000000000 */
[C---:B------:R-:W-:Y:S01]  /*09d0*/  IMAD R12, R5.reuse, R7, R12 ;  /* 0x00000007050c7224 */ /* 0x040fe200078e020c */
[----:B------:R-:W-:Y:S01]  /*09e0*/  IADD3 R17, PT, PT, -R14, RZ, RZ ;  /* 0x000000ff0e117210 */ /* 0x000fe20007ffe1ff */
[--C-:B------:R-:W-:Y:S01]  /*09f0*/  @!P0 IMAD.IADD R10, R10, 0x1, -R5.reuse ;  /* 0x000000010a0a8824 */ /* 0x100fe200078e0a05 */
[----:B------:R-:W-:Y:S01]  /*0a00*/  UIMAD.WIDE.U32 UR4, UR5, UR7, UR4 ;  /* 0x00000007050472a5 */ /* 0x000fe2000f8e0004 */
[----:B------:R-:W-:Y:S01]  /*0a10*/  @!P4 IMAD.IADD R16, R16, 0x1, -R5 ;  /* 0x000000011010c824 */ /* 0x000fe200078e0a05 */
[C---:B------:R-:W-:Y:S01]  /*0a20*/  ISETP.GT.U32.AND P0, PT, R5.reuse, R12, PT ;  /* 0x0000000c0500720c */ /* 0x040fe20003f04070 */
[----:B------:R-:W-:Y:S01]  /*0a30*/  IMAD.HI.U32 R9, R28, R15, RZ ;  /* 0x0000000f1c097227 */ /* 0x000fe200078e00ff */
[----:B------:R-:W-:-:S02]  /*0a40*/  ISETP.GT.U32.AND P4, PT, R5, R10, PT ;  /* 0x0000000a0500720c */ /* 0x000fc40003f84070 */
[----:B------:R-:W-:Y:S01]  /*0a50*/  ISETP.GT.U32.AND P6, PT, R5, R16, PT ;  /* 0x000000100500720c */ /* 0x000fe20003fc4070 */
[----:B------:R-:W-:Y:S01]  /*0a60*/  IMAD.MOV R20, RZ, RZ, -R9 ;  /* 0x000000ffff147224 */ /* 0x000fe200078e0a09 */
[----:B------:R-:W-:Y:S01]  /*0a70*/  IABS R9, R34 ;  /* 0x0000002200097213 */ /* 0x000fe20000000000 */
[----:B------:R-:W-:-:S04]  /*0a80*/  IMAD.HI.U32 R7, R19, UR5, RZ ;  /* 0x0000000513077c27 */ /* 0x000fc8000f8e00ff */
[----:B------:R-:W-:Y:S02]  /*0a90*/  IMAD R20, R20, UR14, R15 ;  /* 0x0000000e14147c24 */ /* 0x000fe4000f8e020f */
[----:B------:R-:W-:Y:S01]  /*0aa0*/  FMUL R15, R4, R4 ;  /* 0x00000004040f7220 */ /* 0x000fe20000400000 */
[----:B------:R-:W-:Y:S02]  /*0ab0*/  @!P0 IMAD.IADD R12, R12, 0x1, -R5 ;  /* 0x000000010c0c8824 */ /* 0x000fe400078e0a05 */
[----:B------:R-:W-:Y:S01]  /*0ac0*/  IMAD.MOV R14, RZ, RZ, -R7 ;  /* 0x000000ffff0e7224 */ /* 0x000fe200078e0a07 */
[----:B------:R-:W-:Y:S01]  /*0ad0*/  ISETP.LT.U32.AND P0, PT, R20, UR14, PT ;  /* 0x0000000e14007c0c */ /* 0x000fe2000bf01070 */
[--C-:B------:R-:W-:Y:S02]  /*0ae0*/  @!P4 IMAD.IADD R10, R10, 0x1, -R5.reuse ;  /* 0x000000010a0ac824 */ /* 0x100fe400078e0a05 */
[----:B------:R-:W-:Y:S01]  /*0af0*/  FFMA R32, R4, R15, RZ ;  /* 0x0000000f04207223 */ /* 0x000fe200000000ff */
[----:B------:R-:W-:Y:S01]  /*0b00*/  @!P6 IMAD.IADD R16, R16, 0x1, -R5 ;  /* 0x000000011010e824 */ /* 0x000fe200078e0a05 */
[----:B------:R-:W-:Y:S01]  /*0b10*/  ISETP.GT.U32.AND P4, PT, R5, R12, PT ;  /* 0x0000000c0500720c */ /* 0x000fe20003f84070 */
[----:B------:R-:W-:-:S02]  /*0b20*/  IMAD R19, R14, UR11, R19 ;  /* 0x0000000b0e137c24 */ /* 0x000fc4000f8e0213 */
[----:B------:R-:W-:Y:S01]  /*0b30*/  IMAD.MOV.U32 R14, RZ, RZ, R10 ;  /* 0x000000ffff0e7224 */ /* 0x000fe200078e000a */
[----:B------:R-:W-:Y:S01]  /*0b40*/  MOV R10, R16 ;  /* 0x00000010000a7202 */ /* 0x000fe20000000f00 */
[----:B------:R-:W-:Y:S02]  /*0b50*/  IMAD R18, R5, R17, R18 ;  /* 0x0000001105127224 */ /* 0x000fe400078e0212 */
[----:B------:R-:W-:Y:S01]  /*0b60*/  FADD R17, -R4, 1 ;  /* 0x3f80000004117421 */ /* 0x000fe20000000100 */
[----:B------:R-:W-:-:S04]  /*0b70*/  IMAD.HI.U32 R7, R28, R9, RZ ;  /* 0x000000091c077227 */ /* 0x000fc800078e00ff */
[----:B------:R-:W-:Y:S01]  /*0b80*/  FMUL R16, R32, 3 ;  /* 0x4040000020107820 */ /* 0x000fe20000400000 */
[----:B------:R-:W-:Y:S01]  /*0b90*/  ISETP.GT.U32.AND P6, PT, R5, R18, PT ;  /* 0x000000120500720c */ /* 0x000fe20003fc4070 */
[----:B------:R-:W-:Y:S01]  /*0ba0*/  @!P5 IMAD.MOV R10, RZ, RZ, -R10 ;  /* 0x000000ffff0ad224 */ /* 0x000fe200078e0a0a */
[----:B------:R-:W-:Y:S01]  /*0bb0*/  ISETP.LT.U32.AND P5, PT, R19, UR11, PT ;  /* 0x0000000b13007c0c */ /* 0x000fe2000bfa1070 */
[----:B------:R-:W-:Y:S02]  /*0bc0*/  @!P0 VIADD R20, R20, -UR14 ;  /* 0x8000000e14148c36 */ /* 0x000fe40008000000 */
[----:B------:R-:W-:Y:S02]  /*0bd0*/  IMAD.MOV R8, RZ, RZ, -R7 ;  /* 0x000000ffff087224 */ /* 0x000fe400078e0a07 */
[----:B------:R-:W-:Y:S01]  /*0be0*/  @!P2 IMAD.MOV R14, RZ, RZ, -R14 ;  /* 0x000000ffff0ea224 */ /* 0x000fe200078e0a0e */
[----:B------:R-:W-:Y:S01]  /*0bf0*/  ISETP.LT.U32.AND P0, PT, R20, UR14, PT ;  /* 0x0000000e14007c0c */ /* 0x000fe2000bf01070 */
[----:B------:R-:W-:Y:S01]  /*0c00*/  IMAD R9, R8, UR14, R9 ;  /* 0x0000000e08097c24 */ /* 0x000fe2000f8e0209 */
[----:B------:R-:W-:Y:S01]  /*0c10*/  ISETP.GE.AND P2, PT, R6, RZ, PT ;  /* 0x000000ff0600720c */ /* 0x000fe20003f46270 */
[----:B------:R-:W-:Y:S01]  /*0c20*/  FMUL R6, R29, R29 ;  /* 0x0000001d1d067220 */ /* 0x000fe20000400000 */
[----:B------:R-:W-:Y:S01]  /*0c30*/  FMUL R8, R17, R17 ;  /* 0x0000001111087220 */ /* 0x000fe20000400000 */
[----:B------:R-:W-:-:S02]  /*0c40*/  @!P6 IMAD.IADD R18, R18, 0x1, -R5 ;  /* 0x000000011212e824 */ /* 0x000fc400078e0a05 */
[----:B------:R-:W-:Y:S01]  /*0c50*/  @!P5 IADD3 R19, PT, PT, R19, -UR11, RZ ;  /* 0x8000000b1313dc10 */ /* 0x000fe2000fffe0ff */
[----:B------:R-:W-:Y:S01]  /*0c60*/  FMUL R29, R29, R6 ;  /* 0x000000061d1d7220 */ /* 0x000fe20000400000 */
[----:B------:R-:W-:Y:S01]  /*0c70*/  FADD R6, -R11, 1 ;  /* 0x3f8000000b067421 */ /* 0x000fe20000000100 */
[----:B------:R-:W-:Y:S01]  /*0c80*/  ISETP.GT.U32.AND P6, PT, R5, R18, PT ;  /* 0x000000120500720c */ /* 0x000fe20003fc4070 */
[----:B------:R-:W-:Y:S01]  /*0c90*/  FMUL R17, R17, R8 ;  /* 0x0000000811117220 */ /* 0x000fe20000400000 */
[----:B------:R-:W-:Y:S01]  /*0ca0*/  ISETP.LT.U32.AND P5, PT, R19, UR11, PT ;  /* 0x0000000b13007c0c */ /* 0x000fe2000bfa1070 */
[----:B------:R-:W-:Y:S01]  /*0cb0*/  @!P0 VIADD R20, R20, -UR14 ;  /* 0x8000000e14148c36 */ /* 0x000fe20008000000 */
[----:B------:R-:W-:Y:S01]  /*0cc0*/  ISETP.LT.U32.AND P0, PT, R9, UR14, PT ;  /* 0x0000000e09007c0c */ /* 0x000fe2000bf01070 */
[----:B------:R-:W-:Y:S01]  /*0cd0*/  FMUL R7, R6, R6 ;  /* 0x0000000606077220 */ /* 0x000fe20000400000 */
[----:B------:R-:W-:Y:S01]  /*0ce0*/  @!P4 IMAD.IADD R12, R12, 0x1, -R5 ;  /* 0x000000010c0cc824 */ /* 0x000fe200078e0a05 */
[----:B------:R-:W-:Y:S01]  /*0cf0*/  ISETP.GE.AND P4, PT, R21, RZ, PT ;  /* 0x000000ff1500720c */ /* 0x000fe20003f86270 */
[----:B------:R-:W-:-:S02]  /*0d00*/  @!P3 IMAD.MOV R20, RZ, RZ, -R20 ;  /* 0x000000ffff14b224 */ /* 0x000fc400078e0a14 */
[----:B------:R-:W-:Y:S01]  /*0d10*/  FMUL R6, R6, R7 ;  /* 0x0000000706067220 */ /* 0x000fe20000400000 */
[C---:B------:R-:W-:Y:S01]  /*0d20*/  FFMA R7, R15.reuse, 3, -R16 ;  /* 0x404000000f077823 */ /* 0x040fe20000000810 */
[----:B------:R-:W-:Y:S01]  /*0d30*/  ISETP.NE.AND P3, PT, RZ, UR15, PT ;  /* 0x0000000fff007c0c */ /* 0x000fe2000bf65270 */
[----:B------:R-:W-:Y:S02]  /*0d40*/  @!P2 IMAD.MOV R12, RZ, RZ, -R12 ;  /* 0x000000ffff0ca224 */ /* 0x000fe400078e0a0c */
[----:B------:R-:W-:Y:S01]  /*0d50*/  FFMA R16, R15, -6, R16 ;  /* 0xc0c000000f107823 */ /* 0x000fe20000000010 */
[----:B------:R-:W-:Y:S01]  /*0d60*/  FFMA R8, R4, 3, R7 ;  /* 0x4040000004087823 */ /* 0x000fe20000000007 */
[----:B------:R-:W-:Y:S01]  /*0d70*/  @!P5 VIADD R19, R19, -UR11 ;  /* 0x8000000b1313dc36 */ /* 0x000fe20008000000 */
[----:B------:R-:W-:Y:S01]  /*0d80*/  LOP3.LUT R7, RZ, UR15, RZ, 0x33, !PT ;  /* 0x0000000fff077c12 */ /* 0x000fe2000f8e33ff */
[----:B------:R-:W-:Y:S01]  /*0d90*/  @!P0 VIADD R9, R9, -UR14 ;  /* 0x8000000e09098c36 */ /* 0x000fe20008000000 */
[----:B------:R-:W-:Y:S01]  /*0da0*/  ISETP.NE.AND P5, PT, RZ, UR10, PT ;  /* 0x0000000aff007c0c */ /* 0x000fe2000bfa5270 */
[----:B------:R-:W-:Y:S01]  /*0db0*/  @!P1 IMAD.MOV R19, RZ, RZ, -R19 ;  /* 0x000000ffff139224 */ /* 0x000fe200078e0a13 */
[----:B------:R-:W-:Y:S01]  /*0dc0*/  SEL R20, R7, R20, !P3 ;  /* 0x0000001407147207 */ /* 0x000fe20005800000 */
[----:B------:R-:W-:Y:S01]  /*0dd0*/  @!P6 IMAD.IADD R18, R18, 0x1, -R5 ;  /* 0x000000011212e824 */ /* 0x000fe200078e0a05 */
[----:B------:R-:W-:Y:S01]  /*0de0*/  ISETP.LT.U32.AND P1, PT, R9, UR14, PT ;  /* 0x0000000e09007c0c */ /* 0x000fe2000bf21070 */
[----:B------:R-:W-:Y:S01]  /*0df0*/  FMUL R29, R29, 0.16666667163372039795 ;  /* 0x3e2aaaab1d1d7820 */ /* 0x000fe20000400000 */
[----:B------:R-:W-:Y:S01]  /*0e00*/  SEL R19, R38, R19, !P5 ;  /* 0x0000001326137207 */ /* 0x000fe20006800000 */
[----:B------:R-:W-:Y:S01]  /*0e10*/  FMUL R6, R6, 0.16666667163372039795 ;  /* 0x3e2aaaab06067820 */ /* 0x000fe20000400000 */
[----:B------:R-:W-:Y:S01]  /*0e20*/  SHF.R.S32.HI R5, RZ, 0x1f, R20 ;  /* 0x0000001fff057819 */ /* 0x000fe20000011414 */
[----:B------:R-:W-:Y:S01]  /*0e30*/  FADD R16, R16, 4 ;  /* 0x4080000010107421 */ /* 0x000fe20000000000 */
[----:B------:R-:W-:Y:S01]  /*0e40*/  SHF.R.S32.HI R4, RZ, 0x1f, R19 ;  /* 0x0000001fff047819 */ /* 0x000fe20000011413 */
[----:B------:R-:W-:Y:S01]  /*0e50*/  FMUL R39, R29, R6 ;  /* 0x000000061d277220 */ /* 0x000fe20000400000 */
[----:B------:R-:W-:Y:S01]  /*0e60*/  ISETP.NE.AND P6, PT, RZ, UR18, PT ;  /* 0x00000012ff007c0c */ /* 0x000fe2000bfc5270 */
[----:B------:R-:W-:Y:S01]  /*0e70*/  FMUL R16, R16, 0.16666667163372039795 ;  /* 0x3e2aaaab10107820 */ /* 0x000fe20000400000 */
[----:B------:R-:W-:-:S02]  /*0e80*/  MOV R22, R18 ;  /* 0x0000001200167202 */ /* 0x000fc40000000f00 */
[----:B------:R-:W-:Y:S01]  /*0e90*/  LOP3.LUT R5, R5, UR15, RZ, 0xc0, !PT ;  /* 0x0000000f05057c12 */ /* 0x000fe2000f8ec0ff */
[----:B------:R-:W-:Y:S01]  /*0ea0*/  @!P1 VIADD R9, R9, -UR14 ;  /* 0x8000000e09099c36 */ /* 0x000fe20008000000 */
[----:B------:R-:W-:Y:S01]  /*0eb0*/  ISETP.GE.AND P0, PT, R34, RZ, PT ;  /* 0x000000ff2200720c */ /* 0x000fe20003f06270 */
[----:B------:R-:W-:Y:S01]  /*0ec0*/  @!P4 IMAD.MOV R22, RZ, RZ, -R22 ;  /* 0x000000ffff16c224 */ /* 0x000fe200078e0a16 */
[----:B------:R-:W-:Y:S01]  /*0ed0*/  LOP3.LUT R4, R4, UR10, RZ, 0xc0, !PT ;  /* 0x0000000a04047c12 */ /* 0x000fe2000f8ec0ff */
[----:B------:R-:W-:Y:S01]  /*0ee0*/  IMAD.IADD R35, R20, 0x1, R5 ;  /* 0x0000000114237824 */ /* 0x000fe200078e0205 */
[C---:B------:R-:W-:Y:S02]  /*0ef0*/  SEL R14, R33.reuse, R14, !P6 ;  /* 0x0000000e210e7207 */ /* 0x040fe40007000000 */
[----:B------:R-:W-:Y:S01]  /*0f00*/  SEL R12, R33, R12, !P6 ;  /* 0x0000000c210c7207 */ /* 0x000fe20007000000 */
[----:B------:R-:W-:Y:S01]  /*0f10*/  IMAD.IADD R4, R19, 0x1, R4 ;  /* 0x0000000113047824 */ /* 0x000fe200078e0204 */
[----:B------:R-:W-:-:S02]  /*0f20*/  SEL R18, R33, R10, !P6 ;  /* 0x0000000a21127207 */ /* 0x000fc40007000000 */
[----:B------:R-:W-:Y:S01]  /*0f30*/  SHF.R.S32.HI R5, RZ, 0x1f, R14 ;  /* 0x0000001fff057819 */ /* 0x000fe2000001140e */
[----:B------:R-:W-:Y:S01]  /*0f40*/  IMAD.WIDE R20, R4, R13, RZ ;  /* 0x0000000d04147225 */ /* 0x000fe200078e02ff */
[----:B------:R-:W-:Y:S02]  /*0f50*/  SHF.R.S32.HI R10, RZ, 0x1f, R12 ;  /* 0x0000001fff0a7819 */ /* 0x000fe4000001140c */
[----:B------:R-:W-:Y:S01]  /*0f60*/  SEL R33, R33, R22, !P6 ;  /* 0x0000001621217207 */ /* 0x000fe20007000000 */
[----:B------:R-:W-:Y:S01]  /*0f70*/  IMAD.MOV.U32 R22, RZ, RZ, R9 ;  /* 0x000000ffff167224 */ /* 0x000fe200078e0009 */
[----:B------:R-:W-:Y:S02]  /*0f80*/  LOP3.LUT R5, R5, UR18, RZ, 0xc0, !PT ;  /* 0x0000001205057c12 */ /* 0x000fe4000f8ec0ff */
[----:B------:R-:W-:Y:S02]  /*0f90*/  LOP3.LUT R15, R10, UR18, RZ, 0xc0, !PT ;  /* 0x000000120a0f7c12 */ /* 0x000fe4000f8ec0ff */
[----:B------:R-:W-:Y:S01]  /*0fa0*/  SHF.R.S32.HI R19, RZ, 0x1f, R18 ;  /* 0x0000001fff137819 */ /* 0x000fe20000011412 */
[----:B------:R-:W-:Y:S01]  /*0fb0*/  IMAD.IADD R9, R14, 0x1, R5 ;  /* 0x000000010e097824 */ /* 0x000fe200078e0205 */
[----:B------:R-:W-:Y:S01]  /*0fc0*/  @!P0 IADD3 R22, PT, PT, -R22, RZ, RZ ;  /* 0x000000ff16168210 */ /* 0x000fe20007ffe1ff */
[----:B------:R-:W-:Y:S01]  /*0fd0*/  IMAD.IADD R12, R12, 0x1, R15 ;  /* 0x000000010c0c7824 */ /* 0x000fe200078e020f */
[----:B------:R-:W-:Y:S01]  /*0fe0*/  LOP3.LUT R19, R19, UR18, RZ, 0xc0, !PT ;  /* 0x0000001213137c12 */ /* 0x000fe2000f8ec0ff */
[----:B------:R-:W-:Y:S01]  /*0ff0*/  IMAD.WIDE R14, R35, UR18, R20 ;  /* 0x00000012230e7c25 */ /* 0x000fe2000f8e0214 */
[----:B------:R-:W-:-:S02]  /*1000*/  SEL R10, R7, R22, !P3 ;  /* 0x00000016070a7207 */ /* 0x000fc40005800000 */
[----:B------:R-:W-:Y:S01]  /*1010*/  SHF.R.S32.HI R37, RZ, 0x1f, R9 ;  /* 0x0000001fff257819 */ /* 0x000fe20000011409 */
[----:B------:R-:W-:Y:S01]  /*1020*/  IMAD.IADD R19, R18, 0x1, R19 ;  /* 0x0000000112137824 */ /* 0x000fe200078e0213 */
[----:B------:R-:W-:Y:S02]  /*1030*/  IADD3 R18, P0, PT, R14, R9, RZ ;  /* 0x000000090e127210 */ /* 0x000fe40007f1e0ff */
[----:B------:R-:W-:Y:S02]  /*1040*/  SHF.R.S32.HI R5, RZ, 0x1f, R10 ;  /* 0x0000001fff057819 */ /* 0x000fe4000001140a */
[----:B------:R-:W-:Y:S01]  /*1050*/  SHF.R.S32.HI R4, RZ, 0x1f, R33 ;  /* 0x0000001fff047819 */ /* 0x000fe20000011421 */
[----:B------:R-:W-:Y:S01]  /*1060*/  IMAD.X R23, R15, 0x1, R37, P0 ;  /* 0x000000010f177824 */ /* 0x000fe200000e0625 */
[----:B------:R-:W-:Y:S02]  /*1070*/  LOP3.LUT R5, R5, UR15, RZ, 0xc0, !PT ;  /* 0x0000000f05057c12 */ /* 0x000fe4000f8ec0ff */
[----:B------:R-:W-:-:S02]  /*1080*/  LOP3.LUT R4, R4, UR18, RZ, 0xc0, !PT ;  /* 0x0000001204047c12 */ /* 0x000fc4000f8ec0ff */
[----:B------:R-:W-:Y:S01]  /*1090*/  LEA R22, P0, R18, UR16, 0x2 ;  /* 0x0000001012167c11 */ /* 0x000fe2000f8010ff */
[----:B------:R-:W-:Y:S01]  /*10a0*/  IMAD.IADD R10, R10, 0x1, R5 ;  /* 0x000000010a0a7824 */ /* 0x000fe200078e0205 */
[----:B------:R-:W-:Y:S01]  /*10b0*/  SHF.R.S32.HI R5, RZ, 0x1f, R12 ;  /* 0x0000001fff057819 */ /* 0x000fe2000001140c */
[----:B------:R-:W-:Y:S01]  /*10c0*/  IMAD.IADD R33, R33, 0x1, R4 ;  /* 0x0000000121217824 */ /* 0x000fe200078e0204 */
[----:B------:R-:W-:Y:S01]  /*10d0*/  LEA.HI.X R23, R18, UR17, R23, 0x2, P0 ;  /* 0x0000001112177c11 */ /* 0x000fe200080f1417 */
[----:B------:R-:W-:Y:S01]  /*10e0*/  FMUL R4, R17, 0.16666667163372039795 ;  /* 0x3e2aaaab11047820 */ /* 0x000fe20000400000 */
[C---:B------:R-:W-:Y:S02]  /*10f0*/  IADD3 R25, P0, PT, R14.reuse, R12, RZ ;  /* 0x0000000c0e197210 */ /* 0x040fe40007f1e0ff */
[----:B------:R-:W-:Y:S02]  /*1100*/  SHF.R.S32.HI R17, RZ, 0x1f, R19 ;  /* 0x0000001fff117819 */ /* 0x000fe40000011413 */
[----:B------:R-:W-:-:S02]  /*1110*/  IADD3 R18, P1, PT, R14, R19, RZ ;  /* 0x000000130e127210 */ /* 0x000fc40007f3e0ff */
[----:B------:R-:W-:Y:S02]  /*1120*/  IADD3.X R40, PT, PT, R15, R5, RZ, P0, !PT ;  /* 0x000000050f287210 */ /* 0x000fe400007fe4ff */
[----:B------:R-:W-:Y:S01]  /*1130*/  LEA R24, P0, R25, UR16, 0x2 ;  /* 0x0000001019187c11 */ /* 0x000fe2000f8010ff */
[----:B------:R-:W-:Y:S01]  /*1140*/  IMAD.X R27, R15, 0x1, R17, P1 ;  /* 0x000000010f1b7824 */ /* 0x000fe200008e0611 */
[C---:B------:R-:W-:Y:S02]  /*1150*/  LEA R26, P1, R18.reuse, UR16, 0x2 ;  /* 0x00000010121a7c11 */ /* 0x040fe4000f8210ff */
[----:B------:R-:W-:Y:S01]  /*1160*/  LEA.HI.X R25, R25, UR17, R40, 0x2, P0 ;  /* 0x0000001119197c11 */ /* 0x000fe200080f1428 */
[C---:B------:R-:W-:Y:S01]  /*1170*/  FMUL R40, R11.reuse, R11 ;  /* 0x0000000b0b287220 */ /* 0x040fe20000400000 */
[----:B------:R-:W-:Y:S01]  /*1180*/  LEA.HI.X R27, R18, UR17, R27, 0x2, P1 ;  /* 0x00000011121b7c11 */ /* 0x000fe200088f141b */
[----:B------:R-:W-:Y:S02]  /*1190*/  FADD R18, R8, 1 ;  /* 0x3f80000008127421 */ /* 0x000fe40000000000 */
[----:B------:R-:W-:Y:S01]  /*11a0*/  FFMA R8, R11, R40, RZ ;  /* 0x000000280b087223 */ /* 0x000fe200000000ff */
[----:B0-----:R-:W-:Y:S01]  /*11b0*/  SHF.R.S32.HI R31, RZ, 0x1f, R33 ;  /* 0x0000001fff1f7819 */ /* 0x001fe20000011421 */
[----:B--2---:R-:W-:Y:S01]  /*11c0*/  FMUL R39, R30, R39 ;  /* 0x000000271e277220 */ /* 0x004fe20000400000 */
[----:B------:R-:W-:-:S03]  /*11d0*/  IADD3 R42, P0, PT, R14, R33, RZ ;  /* 0x000000210e2a7210 */ /* 0x000fc60007f1e0ff */
[-C--:B------:R-:W-:Y:S01]  /*11e0*/  FMUL R43, R4, R39.reuse ;  /* 0x00000027042b7220 */ /* 0x080fe20000400000 */
[----:B------:R-:W-:Y:S01]  /*11f0*/  FMUL R41, R8, 3 ;  /* 0x4040000008297820 */ /* 0x000fe20000400000 */
[----:B------:R-:W-:-:S03]  /*1200*/  FMUL R45, R16, R39 ;  /* 0x00000027102d7220 */ /* 0x000fc60000400000 */
[----:B------:R0:W-:Y:S01]  /*1210*/  REDG.E.ADD.F32.FTZ.RN.STRONG.GPU desc[UR8][R22.64], R43 ;  /* 0x0000002b160079a6 */ /* 0x0001e2000c12f308 */
[----:B------:R-:W-:-:S03]  /*1220*/  FMUL R18, R18, 0.16666667163372039795 ;  /* 0x3e2aaaab12127820 */ /* 0x000fc60000400000 */
[----:B------:R1:W-:Y:S01]  /*1230*/  REDG.E.ADD.F32.FTZ.RN.STRONG.GPU desc[UR8][R24.64], R45 ;  /* 0x0000002d180079a6 */ /* 0x0003e2000c12f308 */
[----:B------:R-:W-:Y:S01]  /*1240*/  FMUL R14, R32, 0.16666667163372039795 ;  /* 0x3e2aaaab200e7820 */ /* 0x000fe20000400000 */
[----:B------:R-:W-:-:S05]  /*1250*/  FMUL R44, R18, R39 ;  /* 0x00000027122c7220 */ /* 0x000fca0000400000 */
[----:B------:R2:W-:Y:S01]  /*1260*/  REDG.E.ADD.F32.FTZ.RN.STRONG.GPU desc[UR8][R26.64], R44 ;  /* 0x0000002c1a0079a6 */ /* 0x0005e2000c12f308 */
[----:B0-----:R-:W-:Y:S02]  /*1270*/  IMAD.X R23, R15, 0x1, R31, P0 ;  /* 0x000000010f177824 */ /* 0x001fe400000e061f */
[----:B------:R-:W-:Y:S01]  /*1280*/  FFMA R15, R40, -6, R41 ;  /* 0xc0c00000280f7823 */ /* 0x000fe20000000029 */
[----:B------:R-:W-:Y:S01]  /*1290*/  LEA R22, P0, R42, UR16, 0x2 ;  /* 0x000000102a167c11 */ /* 0x000fe2000f8010ff */
[----:B-1----:R-:W-:-:S04]  /*12a0*/  IMAD.WIDE R24, R10, UR18, R20 ;  /* 0x000000120a187c25 */ /* 0x002fc8000f8e0214 */
[----:B------:R-:W-:Y:S01]  /*12b0*/  FADD R15, R15, 4 ;  /* 0x408000000f0f7421 */ /* 0x000fe20000000000 */
[----:B------:R-:W-:-:S03]  /*12c0*/  LEA.HI.X R23, R42, UR17, R23, 0x2, P0 ;  /* 0x000000112a177c11 */ /* 0x000fc600080f1417 */
[----:B------:R-:W-:Y:S01]  /*12d0*/  FMUL R32, R15, 0.16666667163372039795 ;  /* 0x3e2aaaab0f207820 */ /* 0x000fe20000400000 */
[----:B------:R-:W-:-:S05]  /*12e0*/  IADD3 R15, P0, PT, R9, R24, RZ ;  /* 0x00000018090f7210 */ /* 0x000fca0007f1e0ff */
[----:B------:R-:W-:Y:S01]  /*12f0*/  IMAD.X R42, R25, 0x1, R37, P0 ;  /* 0x00000001192a7824 */ /* 0x000fe200000e0625 */
[----:B--2---:R-:W-:Y:S01]  /*1300*/  LEA R26, P0, R15, UR16, 0x2 ;  /* 0x000000100f1a7c11 */ /* 0x004fe2000f8010ff */
[----:B------:R-:W-:-:S03]  /*1310*/  FMUL R43, R14, R39 ;  /* 0x000000270e2b7220 */ /* 0x000fc60000400000 */
[----:B------:R-:W-:Y:S01]  /*1320*/  LEA.HI.X R27, R15, UR17, R42, 0x2, P0 ;  /* 0x000000110f1b7c11 */ /* 0x000fe200080f142a */
[----:B------:R-:W-:Y:S01]  /*1330*/  VIADD R15, R34, 0x1 ;  /* 0x00000001220f7836 */ /* 0x000fe20000000000 */
[----:B------:R-:W-:Y:S01]  /*1340*/  IADD3 R42, P0, PT, R12, R24, RZ ;  /* 0x000000180c2a7210 */ /* 0x000fe20007f1e0ff */
[----:B------:R0:W-:Y:S01]  /*1350*/  REDG.E.ADD.F32.FTZ.RN.STRONG.GPU desc[UR8][R22.64], R43 ;  /* 0x0000002b160079a6 */ /* 0x0001e2000c12f308 */
[----:B------:R-:W-:-:S03]  /*1360*/  FMUL R39, R29, R32 ;  /* 0x000000201d277220 */ /* 0x000fc60000400000 */
[----:B------:R-:W-:Y:S02]  /*1370*/  IMAD.X R44, R25, 0x1, R5, P0 ;  /* 0x00000001192c7824 */ /* 0x000fe400000e0605 */
[----:B------:R-:W-:Y:S01]  /*1380*/  FMUL R39, R30, R39 ;  /* 0x000000271e277220 */ /* 0x000fe20000400000 */
[C---:B0-----:R-:W-:Y:S02]  /*1390*/  LEA R22, P0, R42.reuse, UR16, 0x2 ;  /* 0x000000102a167c11 */ /* 0x041fe4000f8010ff */
[----:B------:R-:W-:Y:S02]  /*13a0*/  IABS R43, R15 ;  /* 0x0000000f002b7213 */ /* 0x000fe40000000000 */
[----:B------:R-:W-:-:S03]  /*13b0*/  LEA.HI.X R23, R42, UR17, R44, 0x2, P0 ;  /* 0x000000112a177c11 */ /* 0x000fc600080f142c */
[----:B------:R-:W-:Y:S02]  /*13c0*/  IMAD.MOV.U32 R44, RZ, RZ, R43 ;  /* 0x000000ffff2c7224 */ /* 0x000fe400078e002b */
[----:B------:R-:W-:Y:S02]  /*13d0*/  FMUL R45, R4, R39 ;  /* 0x00000027042d7220 */ /* 0x000fe40000400000 */
[----:B------:R-:W-:-:S03]  /*13e0*/  IMAD.HI.U32 R42, R28, R44, RZ ;  /* 0x0000002c1c2a7227 */ /* 0x000fc600078e00ff */
[----:B------:R0:W-:Y:S01]  /*13f0*/  REDG.E.ADD.F32.FTZ.RN.STRONG.GPU desc[UR8][R26.64], R45 ;  /* 0x0000002d1a0079a6 */ /* 0x0001e2000c12f308 */
[----:B------:R-:W-:Y:S01]  /*1400*/  VIADD R34, R34, 0x2 ;  /* 0x0000000222227836 */ /* 0x000fe20000000000 */
[----:B0-----:R-:W-:-:S05]  /*1410*/  IADD3 R27, PT, PT, -R42, RZ, RZ ;  /* 0x000000ff2a1b7210 */ /* 0x001fca0007ffe1ff */
[----:B------:R-:W-:Y:S01]  /*1420*/  IMAD R27, R27, UR14, R44 ;  /* 0x0000000e1b1b7c24 */ /* 0x000fe2000f8e022c */
[----:B------:R-:W-:-:S04]  /*1430*/  IABS R45, R34 ;  /* 0x00000022002d7213 */ /* 0x000fc80000000000 */
[----:B------:R-:W-:Y:S01]  /*1440*/  ISETP.LT.U32.AND P0, PT, R27, UR14, PT ;  /* 0x0000000e1b007c0c */ /* 0x000fe2000bf01070 */
[----:B------:R-:W-:-:S04]  /*1450*/  IMAD.HI.U32 R28, R28, R45, RZ ;  /* 0x0000002d1c1c7227 */ /* 0x000fc800078e00ff */
[----:B------:R-:W-:Y:S01]  /*1460*/  FMUL R43, R16, R39 ;  /* 0x00000027102b7220 */ /* 0x000fe20000400000 */
[----:B------:R-:W-:-:S04]  /*1470*/  IMAD.MOV R28, RZ, RZ, -R28 ;  /* 0x000000ffff1c7224 */ /* 0x000fc800078e0a1c */
[----:B------:R0:W-:Y:S01]  /*1480*/  REDG.E.ADD.F32.FTZ.RN.STRONG.GPU desc[UR8][R22.64], R43 ;  /* 0x0000002b160079a6 */ /* 0x0001e2000c12f308 */
[----:B------:R-:W-:Y:S02]  /*1490*/  IMAD R26, R28, UR14, R45 ;  /* 0x0000000e1c1a7c24 */ /* 0x000fe4000f8e022d */
[----:B------:R-:W-:-:S03]  /*14a0*/  @!P0 VIADD R27, R27, -UR14 ;  /* 0x8000000e1b1b8c36 */ /* 0x000fc60008000000 */
[----:B------:R-:W-:Y:S02]  /*14b0*/  ISETP.LT.U32.AND P2, PT, R26, UR14, PT ;  /* 0x0000000e1a007c0c */ /* 0x000fe4000bf41070 */
[----:B0-----:R-:W-:Y:S02]  /*14c0*/  IABS R22, R36 ;  /* 0x0000002400167213 */ /* 0x001fe40000000000 */
[----:B------:R-:W-:-:S03]  /*14d0*/  ISETP.LT.U32.AND P0, PT, R27, UR14, PT ;  /* 0x0000000e1b007c0c */ /* 0x000fc6000bf01070 */
[----:B------:R-:W-:Y:S01]  /*14e0*/  IMAD.MOV.U32 R28, RZ, RZ, R22 ;  /* 0x000000ffff1c7224 */ /* 0x000fe200078e0016 */
[----:B------:R-:W-:-:S03]  /*14f0*/  ISETP.GE.AND P1, PT, R15, RZ, PT ;  /* 0x000000ff0f00720c */ /* 0x000fc60003f26270 */
[----:B------:R-:W-:-:S04]  /*1500*/  IMAD.HI.U32 R15, R28, UR5, RZ ;  /* 0x000000051c0f7c27 */ /* 0x000fc8000f8e00ff */
[----:B------:R-:W-:Y:S02]  /*1510*/  IMAD.MOV R15, RZ, RZ, -R15 ;  /* 0x000000ffff0f7224 */ /* 0x000fe400078e0a0f */
[----:B------:R-:W-:Y:S02]  /*1520*/  @!P0 VIADD R27, R27, -UR14 ;  /* 0x8000000e1b1b8c36 */ /* 0x000fe40008000000 */
[----:B------:R-:W-:Y:S02]  /*1530*/  IMAD R28, R15, UR11, R28 ;  /* 0x0000000b0f1c7c24 */ /* 0x000fe4000f8e021c */
[----:B------:R-:W-:Y:S01]  /*1540*/  @!P2 VIADD R26, R26, -UR14 ;  /* 0x8000000e1a1aac36 */ /* 0x000fe20008000000 */
[----:B------:R-:W-:Y:S02]  /*1550*/  @!P1 IADD3 R27, PT, PT, -R27, RZ, RZ ;  /* 0x000000ff1b1b9210 */ /* 0x000fe40007ffe1ff */
[----:B------:R-:W-:Y:S02]  /*1560*/  ISETP.LT.U32.AND P2, PT, R28, UR11, PT ;  /* 0x0000000b1c007c0c */ /* 0x000fe4000bf41070 */
[----:B------:R-:W-:-:S02]  /*1570*/  ISETP.LT.U32.AND P1, PT, R26, UR14, PT ;  /* 0x0000000e1a007c0c */ /* 0x000fc4000bf21070 */
[----:B------:R-:W-:Y:S02]  /*1580*/  ISETP.GE.AND P0, PT, R34, RZ, PT ;  /* 0x000000ff2200720c */ /* 0x000fe40003f06270 */
[----:B------:R-:W-:Y:S01]  /*1590*/  SEL R15, R7, R27, !P3 ;  /* 0x0000001b070f7207 */ /* 0x000fe20005800000 */
[----:B------:R-:W-:-:S03]  /*15a0*/  FFMA R34, R40, 3, -R41 ;  /* 0x4040000028227823 */ /* 0x000fc60000000829 */
[----:B------:R-:W-:Y:S01]  /*15b0*/  SHF.R.S32.HI R22, RZ, 0x1f, R15 ;  /* 0x0000001fff167819 */ /* 0x000fe2000001140f */
[----:B------:R-:W-:Y:S02]  /*15c0*/  FFMA R34, R11, 3, R34 ;  /* 0x404000000b227823 */ /* 0x000fe40000000022 */
[----:B------:R-:W-:Y:S02]  /*15d0*/  @!P2 VIADD R28, R28, -UR11 ;  /* 0x8000000b1c1cac36 */ /* 0x000fe40008000000 */
[----:B------:R-:W-:Y:S01]  /*15e0*/  @!P1 VIADD R26, R26, -UR14 ;  /* 0x8000000e1a1a9c36 */ /* 0x000fe20008000000 */
[-C--:B------:R-:W-:Y:S02]  /*15f0*/  IADD3 R23, P4, PT, R19, R24.reuse, RZ ;  /* 0x0000001813177210 */ /* 0x080fe40007f9e0ff */
[----:B------:R-:W-:Y:S01]  /*1600*/  IADD3 R11, P2, PT, R33, R24, RZ ;  /* 0x00000018210b7210 */ /* 0x000fe20007f5e0ff */
[----:B------:R-:W-:Y:S01]  /*1610*/  IMAD.MOV.U32 R24, RZ, RZ, R26 ;  /* 0x000000ffff187224 */ /* 0x000fe200078e001a */
[----:B------:R-:W-:-:S02]  /*1620*/  LOP3.LUT R40, R22, UR15, RZ, 0xc0, !PT ;  /* 0x0000000f16287c12 */ /* 0x000fc4000f8ec0ff */
[----:B------:R-:W-:Y:S01]  /*1630*/  ISETP.LT.U32.AND P1, PT, R28, UR11, PT ;  /* 0x0000000b1c007c0c */ /* 0x000fe2000bf21070 */
[----:B------:R-:W-:Y:S01]  /*1640*/  @!P0 IMAD.MOV R24, RZ, RZ, -R24 ;  /* 0x000000ffff188224 */ /* 0x000fe200078e0a18 */
[----:B------:R-:W-:Y:S01]  /*1650*/  ISETP.GE.AND P0, PT, R36, RZ, PT ;  /* 0x000000ff2400720c */ /* 0x000fe20003f06270 */
[----:B------:R-:W-:Y:S02]  /*1660*/  IMAD.IADD R15, R15, 0x1, R40 ;  /* 0x000000010f0f7824 */ /* 0x000fe400078e0228 */
[----:B------:R-:W-:Y:S01]  /*1670*/  IMAD.X R42, R25, 0x1, R17, P4 ;  /* 0x00000001192a7824 */ /* 0x000fe200020e0611 */
[----:B------:R-:W-:Y:S01]  /*1680*/  LEA R22, P4, R23, UR16, 0x2 ;  /* 0x0000001017167c11 */ /* 0x000fe2000f8810ff */
[----:B------:R-:W-:-:S04]  /*1690*/  IMAD.WIDE R26, R15, UR18, R20 ;  /* 0x000000120f1a7c25 */ /* 0x000fc8000f8e0214 */
[----:B------:R-:W-:Y:S01]  /*16a0*/  FMUL R41, R18, R39 ;  /* 0x0000002712297220 */ /* 0x000fe20000400000 */
[----:B------:R-:W-:Y:S02]  /*16b0*/  SEL R7, R7, R24, !P3 ;  /* 0x0000001807077207 */ /* 0x000fe40005800000 */
[----:B------:R-:W-:Y:S02]  /*16c0*/  LEA.HI.X R23, R23, UR17, R42, 0x2, P4 ;  /* 0x0000001117177c11 */ /* 0x000fe4000a0f142a */
[----:B------:R-:W-:Y:S01]  /*16d0*/  IADD3.X R40, PT, PT, R25, R31, RZ, P2, !PT ;  /* 0x0000001f19287210 */ /* 0x000fe200017fe4ff */
[----:B------:R-:W-:Y:S01]  /*16e0*/  @!P1 VIADD R28, R28, -UR11 ;  /* 0x8000000b1c1c9c36 */ /* 0x000fe20008000000 */
[----:B------:R-:W-:Y:S01]  /*16f0*/  IADD3 R24, P3, PT, R9, R26, RZ ;  /* 0x0000001a09187210 */ /* 0x000fe20007f7e0ff */
[----:B------:R0:W-:Y:S01]  /*1700*/  REDG.E.ADD.F32.FTZ.RN.STRONG.GPU desc[UR8][R22.64], R41 ;  /* 0x00000029160079a6 */ /* 0x0001e2000c12f308 */
[----:B------:R-:W-:Y:S01]  /*1710*/  LEA R42, P2, R11, UR16, 0x2 ;  /* 0x000000100b2a7c11 */ /* 0x000fe2000f8410ff */
[----:B------:R-:W-:-:S02]  /*1720*/  @!P0 IMAD.MOV R28, RZ, RZ, -R28 ;  /* 0x000000ffff1c8224 */ /* 0x000fc400078e0a1c */
[----:B------:R-:W-:Y:S01]  /*1730*/  FADD R34, R34, 1 ;  /* 0x3f80000022227421 */ /* 0x000fe20000000000 */
[----:B------:R-:W-:Y:S02]  /*1740*/  LEA.HI.X R43, R11, UR17, R40, 0x2, P2 ;  /* 0x000000110b2b7c11 */ /* 0x000fe400090f1428 */
[----:B------:R-:W-:Y:S01]  /*1750*/  LEA R40, P1, R24, UR16, 0x2 ;  /* 0x0000001018287c11 */ /* 0x000fe2000f8210ff */
[----:B------:R-:W-:Y:S01]  /*1760*/  FMUL R11, R34, 0.16666667163372039795 ;  /* 0x3e2aaaab220b7820 */ /* 0x000fe20000400000 */
[----:B0-----:R-:W-:Y:S01]  /*1770*/  IMAD.X R23, R27, 0x1, R37, P3 ;  /* 0x000000011b177824 */ /* 0x001fe200018e0625 */
[----:B------:R-:W-:Y:S02]  /*1780*/  SEL R28, R38, R28, !P5 ;  /* 0x0000001c261c7207 */ /* 0x000fe40006800000 */
[----:B------:R-:W-:Y:S01]  /*1790*/  FMUL R25, R29, R11 ;  /* 0x0000000b1d197220 */ /* 0x000fe20000400000 */
[----:B------:R-:W-:Y:S02]  /*17a0*/  SHF.R.S32.HI R22, RZ, 0x1f, R7 ;  /* 0x0000001fff167819 */ /* 0x000fe40000011407 */
[----:B------:R-:W-:-:S02]  /*17b0*/  LEA.HI.X R41, R24, UR17, R23, 0x2, P1 ;  /* 0x0000001118297c11 */ /* 0x000fc400088f1417 */
[----:B------:R-:W-:Y:S02]  /*17c0*/  IADD3 R23, P0, PT, R12, R26, RZ ;  /* 0x0000001a0c177210 */ /* 0x000fe40007f1e0ff */
[----:B------:R-:W-:Y:S01]  /*17d0*/  SHF.R.S32.HI R34, RZ, 0x1f, R28 ;  /* 0x0000001fff227819 */ /* 0x000fe2000001141c */
[----:B------:R-:W-:Y:S01]  /*17e0*/  FMUL R25, R30, R25 ;  /* 0x000000191e197220 */ /* 0x000fe20000400000 */
[----:B------:R-:W-:Y:S01]  /*17f0*/  LOP3.LUT R24, R22, UR15, RZ, 0xc0, !PT ;  /* 0x0000000f16187c12 */ /* 0x000fe2000f8ec0ff */
[----:B------:R-:W-:Y:S01]  /*1800*/  IMAD.X R44, R27, 0x1, R5, P0 ;  /* 0x000000011b2c7824 */ /* 0x000fe200000e0605 */
[C---:B------:R-:W-:Y:S02]  /*1810*/  LEA R22, P0, R23.reuse, UR16, 0x2 ;  /* 0x0000001017167c11 */ /* 0x040fe4000f8010ff */
[----:B------:R-:W-:Y:S01]  /*1820*/  LOP3.LUT R34, R34, UR10, RZ, 0xc0, !PT ;  /* 0x0000000a22227c12 */ /* 0x000fe2000f8ec0ff */
[----:B------:R-:W-:Y:S01]  /*1830*/  FMUL R39, R14, R39 ;  /* 0x000000270e277220 */ /* 0x000fe20000400000 */
[----:B------:R-:W-:Y:S01]  /*1840*/  FMUL R45, R4, R25 ;  /* 0x00000019042d7220 */ /* 0x000fe20000400000 */
[----:B------:R-:W-:-:S02]  /*1850*/  LEA.HI.X R23, R23, UR17, R44, 0x2, P0 ;  /* 0x0000001117177c11 */ /* 0x000fc400080f142c */
[----:B------:R-:W-:Y:S01]  /*1860*/  IADD3 R28, PT, PT, R28, R34, RZ ;  /* 0x000000221c1c7210 */ /* 0x000fe20007ffe0ff */
[----:B------:R-:W-:Y:S01]  /*1870*/  IMAD.IADD R7, R7, 0x1, R24 ;  /* 0x0000000107077824 */ /* 0x000fe200078e0218 */
[-C--:B------:R-:W-:Y:S01]  /*1880*/  IADD3 R34, P0, PT, R19, R26.reuse, RZ ;  /* 0x0000001a13227210 */ /* 0x080fe20007f1e0ff */
[----:B------:R0:W-:Y:S01]  /*1890*/  REDG.E.ADD.F32.FTZ.RN.STRONG.GPU desc[UR8][R42.64], R39 ;  /* 0x000000272a0079a6 */ /* 0x0001e2000c12f308 */
[----:B------:R-:W-:Y:S01]  /*18a0*/  IADD3 R24, P1, PT, R33, R26, RZ ;  /* 0x0000001a21187210 */ /* 0x000fe20007f3e0ff */
[----:B------:R-:W-:Y:S02]  /*18b0*/  IMAD.WIDE R20, R7, UR18, R20 ;  /* 0x0000001207147c25 */ /* 0x000fe4000f8e0214 */
[----:B------:R1:W-:Y:S02]  /*18c0*/  REDG.E.ADD.F32.FTZ.RN.STRONG.GPU desc[UR8][R40.64], R45 ;  /* 0x0000002d280079a6 */ /* 0x0003e4000c12f308 */
[----:B------:R-:W-:Y:S01]  /*18d0*/  FMUL R8, R8, 0.16666667163372039795 ;  /* 0x3e2aaaab08087820 */ /* 0x000fe20000400000 */
[----:B0-----:R-:W-:-:S02]  /*18e0*/  IMAD.X R43, R27, 0x1, R31, P1 ;  /* 0x000000011b2b7824 */ /* 0x001fc400008e061f */
[----:B-1----:R-:W-:Y:S01]  /*18f0*/  IMAD.X R41, R27, 0x1, R17, P0 ;  /* 0x000000011b297824 */ /* 0x002fe200000e0611 */
[----:B------:R-:W-:Y:S01]  /*1900*/  LEA R26, P0, R34, UR16, 0x2 ;  /* 0x00000010221a7c11 */ /* 0x000fe2000f8010ff */
[-C--:B------:R-:W-:Y:S01]  /*1910*/  FMUL R39, R16, R25.reuse ;  /* 0x0000001910277220 */ /* 0x080fe20000400000 */
[----:B------:R-:W-:Y:S02]  /*1920*/  LEA R42, P1, R24, UR16, 0x2 ;  /* 0x00000010182a7c11 */ /* 0x000fe4000f8210ff */
[----:B------:R-:W-:Y:S02]  /*1930*/  LEA.HI.X R27, R34, UR17, R41, 0x2, P0 ;  /* 0x00000011221b7c11 */ /* 0x000fe400080f1429 */
[----:B------:R-:W-:Y:S01]  /*1940*/  IADD3 R34, P0, PT, R9, R20, RZ ;  /* 0x0000001409227210 */ /* 0x000fe20007f1e0ff */
[----:B------:R-:W-:Y:S01]  /*1950*/  FMUL R29, R29, R8 ;  /* 0x000000081d1d7220 */ /* 0x000fe20000400000 */
[----:B------:R0:W-:Y:S01]  /*1960*/  REDG.E.ADD.F32.FTZ.RN.STRONG.GPU desc[UR8][R22.64], R39 ;  /* 0x00000027160079a6 */ /* 0x0001e2000c12f308 */
[-C--:B------:R-:W-:Y:S01]  /*1970*/  FMUL R41, R18, R25.reuse ;  /* 0x0000001912297220 */ /* 0x080fe20000400000 */
[----:B------:R-:W-:Y:S01]  /*1980*/  LEA.HI.X R43, R24, UR17, R43, 0x2, P1 ;  /* 0x00000011182b7c11 */ /* 0x000fe200088f142b */
[----:B------:R-:W-:Y:S01]  /*1990*/  FMUL R45, R14, R25 ;  /* 0x000000190e2d7220 */ /* 0x000fe20000400000 */
[----:B------:R-:W-:-:S02]  /*19a0*/  FMUL R29, R30, R29 ;  /* 0x0000001d1e1d7220 */ /* 0x000fc40000400000 */
[----:B------:R1:W-:Y:S01]  /*19b0*/  REDG.E.ADD.F32.FTZ.RN.STRONG.GPU desc[UR8][R26.64], R41 ;  /* 0x000000291a0079a6 */ /* 0x0003e2000c12f308 */
[----:B0-----:R-:W-:Y:S01]  /*19c0*/  IADD3 R23, P1, PT, R12, R20, RZ ;  /* 0x000000140c177210 */ /* 0x001fe20007f3e0ff */
[C---:B------:R-:W-:Y:S01]  /*19d0*/  IMAD.X R39, R21.reuse, 0x1, R37, P0 ;  /* 0x0000000115277824 */ /* 0x040fe200000e0625 */
[----:B------:R-:W-:Y:S01]  /*19e0*/  LEA R24, P0, R34, UR16, 0x2 ;  /* 0x0000001022187c11 */ /* 0x000fe2000f8010ff */
[-C--:B------:R-:W-:Y:S01]  /*19f0*/  FMUL R44, R4, R29.reuse ;  /* 0x0000001d042c7220 */ /* 0x080fe20000400000 */
[----:B------:R0:W-:Y:S01]  /*1a00*/  REDG.E.ADD.F32.FTZ.RN.STRONG.GPU desc[UR8][R42.64], R45 ;  /* 0x0000002d2a0079a6 */ /* 0x0001e2000c12f308 */
[----:B------:R-:W-:Y:S01]  /*1a10*/  IMAD.X R40, R21, 0x1, R5, P1 ;  /* 0x0000000115287824 */ /* 0x000fe200008e0605 */
[----:B------:R-:W-:Y:S02]  /*1a20*/  LEA.HI.X R25, R34, UR17, R39, 0x2, P0 ;  /* 0x0000001122197c11 */ /* 0x000fe400080f1427 */
[C---:B------:R-:W-:Y:S01]  /*1a30*/  LEA R22, P1, R23.reuse, UR16, 0x2 ;  /* 0x0000001017167c11 */ /* 0x040fe2000f8210ff */
[----:B-1----:R-:W-:Y:S01]  /*1a40*/  FMUL R41, R0, R0 ;  /* 0x0000000000297220 */ /* 0x002fe20000400000 */
[----:B------:R-:W-:Y:S01]  /*1a50*/  FMUL R27, R16, R29 ;  /* 0x0000001d101b7220 */ /* 0x000fe20000400000 */
[----:B------:R1:W-:Y:S01]  /*1a60*/  REDG.E.ADD.F32.FTZ.RN.STRONG.GPU desc[UR8][R24.64], R44 ;  /* 0x0000002c180079a6 */ /* 0x0003e2000c12f308 */
[----:B------:R-:W-:-:S02]  /*1a70*/  LEA.HI.X R23, R23, UR17, R40, 0x2, P1 ;  /* 0x0000001117177c11 */ /* 0x000fc400088f1428 */
[-C--:B0-----:R-:W-:Y:S01]  /*1a80*/  IADD3 R42, P0, PT, R19, R20.reuse, RZ ;  /* 0x00000014132a7210 */ /* 0x081fe20007f1e0ff */
[----:B------:R-:W-:Y:S01]  /*1a90*/  FFMA R34, R0, R41, RZ ;  /* 0x0000002900227223 */ /* 0x000fe200000000ff */
[----:B------:R-:W-:Y:S01]  /*1aa0*/  IADD3 R39, P1, PT, R33, R20, RZ ;  /* 0x0000001421277210 */ /* 0x000fe20007f3e0ff */
[----:B------:R0:W-:Y:S02]  /*1ab0*/  REDG.E.ADD.F32.FTZ.RN.STRONG.GPU desc[UR8][R22.64], R27 ;  /* 0x0000001b160079a6 */ /* 0x0001e4000c12f308 */
[----:B-1----:R-:W-:Y:S01]  /*1ac0*/  IMAD.X R25, R21, 0x1, R17, P0 ;  /* 0x0000000115197824 */ /* 0x002fe200000e0611 */
[----:B------:R-:W-:Y:S01]  /*1ad0*/  LEA R26, P0, R42, UR16, 0x2 ;  /* 0x000000102a1a7c11 */ /* 0x000fe2000f8010ff */
[----:B------:R-:W-:-:S03]  /*1ae0*/  FMUL R40, R34, 3 ;  /* 0x4040000022287820 */ /* 0x000fc60000400000 */
[----:B0-----:R-:W-:Y:S01]  /*1af0*/  LEA.HI.X R27, R42, UR17, R25, 0x2, P0 ;  /* 0x000000112a1b7c11 */ /* 0x001fe200080f1419 */
[----:B------:R-:W-:Y:S02]  /*1b00*/  IMAD.X R42, R21, 0x1, R31, P1 ;  /* 0x00000001152a7824 */ /* 0x000fe400008e061f */
[----:B------:R-:W-:-:S04]  /*1b10*/  IMAD.WIDE R20, R28, R13, RZ ;  /* 0x0000000d1c147225 */ /* 0x000fc800078e02ff */
[----:B------:R-:W-:Y:S01]  /*1b20*/  FFMA R25, R41, -6, R40 ;  /* 0xc0c0000029197823 */ /* 0x000fe20000000028 */
[----:B------:R-:W-:-:S03]  /*1b30*/  LEA R24, P0, R39, UR16, 0x2 ;  /* 0x0000001027187c11 */ /* 0x000fc6000f8010ff */
[----:B------:R-:W-:Y:S01]  /*1b40*/  FADD R28, R25, 4 ;  /* 0x40800000191c7421 */ /* 0x000fe20000000000 */
[----:B------:R-:W-:Y:S01]  /*1b50*/  IMAD.WIDE R22, R35, UR18, R20 ;  /* 0x0000001223167c25 */ /* 0x000fe2000f8e0214 */
[----:B------:R-:W-:-:S03]  /*1b60*/  LEA.HI.X R25, R39, UR17, R42, 0x2, P0 ;  /* 0x0000001127197c11 */ /* 0x000fc600080f142a */
[-C--:B------:R-:W-:Y:S01]  /*1b70*/  FMUL R43, R18, R29.reuse ;  /* 0x0000001d122b7220 */ /* 0x080fe20000400000 */
[----:B------:R-:W-:Y:S01]  /*1b80*/  FMUL R39, R28, 0.16666667163372039795 ;  /* 0x3e2aaaab1c277820 */ /* 0x000fe20000400000 */
[----:B------:R-:W-:Y:S01]  /*1b90*/  IADD3 R28, P0, PT, R9, R22, RZ ;  /* 0x00000016091c7210 */ /* 0x000fe20007f1e0ff */
[----:B------:R-:W-:Y:S02]  /*1ba0*/  FMUL R45, R14, R29 ;  /* 0x0000001d0e2d7220 */ /* 0x000fe40000400000 */
[----:B------:R0:W-:Y:S01]  /*1bb0*/  REDG.E.ADD.F32.FTZ.RN.STRONG.GPU desc[UR8][R26.64], R43 ;  /* 0x0000002b1a0079a6 */ /* 0x0001e2000c12f308 */
[----:B------:R-:W-:Y:S01]  /*1bc0*/  FMUL R29, R39, R6 ;  /* 0x00000006271d7220 */ /* 0x000fe20000400000 */
[----:B------:R-:W-:Y:S02]  /*1bd0*/  IADD3.X R42, PT, PT, R23, R37, RZ, P0, !PT ;  /* 0x00000025172a7210 */ /* 0x000fe400007fe4ff */
[----:B------:R1:W-:Y:S01]  /*1be0*/  REDG.E.ADD.F32.FTZ.RN.STRONG.GPU desc[UR8][R24.64], R45 ;  /* 0x0000002d180079a6 */ /* 0x0003e2000c12f308 */
[----:B0-----:R-:W-:Y:S01]  /*1bf0*/  LEA R26, P0, R28, UR16, 0x2 ;  /* 0x000000101c1a7c11 */ /* 0x001fe2000f8010ff */
[----:B------:R-:W-:-:S03]  /*1c00*/  FMUL R43, R30, R29 ;  /* 0x0000001d1e2b7220 */ /* 0x000fc60000400000 */
[----:B------:R-:W-:Y:S02]  /*1c10*/  LEA.HI.X R27, R28, UR17, R42, 0x2, P0 ;  /* 0x000000111c1b7c11 */ /* 0x000fe400080f142a */
[----:B------:R-:W-:-:S05]  /*1c20*/  IADD3 R29, P0, PT, R12, R22, RZ ;  /* 0x000000160c1d7210 */ /* 0x000fca0007f1e0ff */
[----:B------:R-:W-:Y:S01]  /*1c30*/  IMAD.X R42, R23, 0x1, R5, P0 ;  /* 0x00000001172a7824 */ /* 0x000fe200000e0605 */
[----:B------:R-:W-:Y:S01]  /*1c40*/  LEA R28, P0, R29, UR16, 0x2 ;  /* 0x000000101d1c7c11 */ /* 0x000fe2000f8010ff */
[----:B------:R-:W-:-:S03]  /*1c50*/  FMUL R44, R4, R43 ;  /* 0x0000002b042c7220 */ /* 0x000fc60000400000 */
[----:B------:R-:W-:Y:S02]  /*1c60*/  LEA.HI.X R29, R29, UR17, R42, 0x2, P0 ;  /* 0x000000111d1d7c11 */ /* 0x000fe400080f142a */
[-C--:B-1----:R-:W-:Y:S01]  /*1c70*/  IADD3 R25, P0, PT, R19, R22.reuse, RZ ;  /* 0x0000001613197210 */ /* 0x082fe20007f1e0ff */
[----:B------:R0:W-:Y:S01]  /*1c80*/  REDG.E.ADD.F32.FTZ.RN.STRONG.GPU desc[UR8][R26.64], R44 ;  /* 0x0000002c1a0079a6 */ /* 0x0001e2000c12f308 */
[----:B------:R-:W-:Y:S01]  /*1c90*/  IADD3 R42, P1, PT, R33, R22, RZ ;  /* 0x00000016212a7210 */ /* 0x000fe20007f3e0ff */
[----:B------:R-:W-:-:S05]  /*1ca0*/  FMUL R45, R16, R43 ;  /* 0x0000002b102d7220 */ /* 0x000fca0000400000 */
[----:B------:R1:W-:Y:S01]  /*1cb0*/  REDG.E.ADD.F32.FTZ.RN.STRONG.GPU desc[UR8][R28.64], R45 ;  /* 0x0000002d1c0079a6 */ /* 0x0003e2000c12f308 */
[----:B0-----:R-:W-:Y:S01]  /*1cc0*/  IMAD.X R26, R23, 0x1, R17, P0 ;  /* 0x00000001171a7824 */ /* 0x001fe200000e0611 */
[----:B------:R-:W-:Y:S01]  /*1cd0*/  LEA R24, P0, R25, UR16, 0x2 ;  /* 0x0000001019187c11 */ /* 0x000fe2000f8010ff */
[----:B------:R-:W-:-:S03]  /*1ce0*/  IMAD.X R23, R23, 0x1, R31, P1 ;  /* 0x0000000117177824 */ /* 0x000fc600008e061f */
[----:B------:R-:W-:Y:S01]  /*1cf0*/  LEA.HI.X R25, R25, UR17, R26, 0x2, P0 ;  /* 0x0000001119197c11 */ /* 0x000fe200080f141a */
[----:B------:R-:W-:Y:S01]  /*1d00*/  IMAD.WIDE R26, R10, UR18, R20 ;  /* 0x000000120a1a7c25 */ /* 0x000fe2000f8e0214 */
[----:B------:R-:W-:-:S04]  /*1d10*/  LEA R22, P0, R42, UR16, 0x2 ;  /* 0x000000102a167c11 */ /* 0x000fc8000f8010ff */
[----:B------:R-:W-:Y:S02]  /*1d20*/  LEA.HI.X R23, R42, UR17, R23, 0x2, P0 ;  /* 0x000000112a177c11 */ /* 0x000fe400080f1417 */
[----:B-1----:R-:W-:Y:S01]  /*1d30*/  IADD3 R28, P0, PT, R9, R26, RZ ;  /* 0x0000001a091c7210 */ /* 0x002fe20007f1e0ff */
[-C--:B------:R-:W-:Y:S01]  /*1d40*/  FMUL R44, R18, R43.reuse ;  /* 0x0000002b122c7220 */ /* 0x080fe20000400000 */
[----:B------:R-:W-:-:S03]  /*1d50*/  FMUL R29, R14, R43 ;  /* 0x0000002b0e1d7220 */ /* 0x000fc60000400000 */
[----:B------:R-:W-:Y:S01]  /*1d60*/  IMAD.X R43, R27, 0x1, R37, P0 ;  /* 0x000000011b2b7824 */ /* 0x000fe200000e0625 */
[C---:B------:R-:W-:Y:S01]  /*1d70*/  LEA R42, P0, R28.reuse, UR16, 0x2 ;  /* 0x000000101c2a7c11 */ /* 0x040fe2000f8010ff */
[----:B------:R0:W-:Y:S01]  /*1d80*/  REDG.E.ADD.F32.FTZ.RN.STRONG.GPU desc[UR8][R24.64], R44 ;  /* 0x0000002c180079a6 */ /* 0x0001e2000c12f308 */
[----:B------:R-:W-:Y:S02]  /*1d90*/  FMUL R45, R39, R32 ;  /* 0x00000020272d7220 */ /* 0x000fe40000400000 */
[----:B------:R-:W-:Y:S01]  /*1da0*/  LEA.HI.X R43, R28, UR17, R43, 0x2, P0 ;  /* 0x000000111c2b7c11 */ /* 0x000fe200080f142b */
[----:B------:R1:W-:Y:S01]  /*1db0*/  REDG.E.ADD.F32.FTZ.RN.STRONG.GPU desc[UR8][R22.64], R29 ;  /* 0x0000001d160079a6 */ /* 0x0003e2000c12f308 */
[----:B------:R-:W-:Y:S01]  /*1dc0*/  FMUL R45, R30, R45 ;  /* 0x0000002d1e2d7220 */ /* 0x000fe20000400000 */
[----:B0-----:R-:W-:-:S03]  /*1dd0*/  IADD3 R25, P0, PT, R12, R26, RZ ;  /* 0x0000001a0c197210 */ /* 0x001fc60007f1e0ff */
[-C--:B------:R-:W-:Y:S02]  /*1de0*/  FMUL R44, R4, R45.reuse ;  /* 0x0000002d042c7220 */ /* 0x080fe40000400000 */
[----:B------:R-:W-:Y:S01]  /*1df0*/  IMAD.X R28, R27, 0x1, R5, P0 ;  /* 0x000000011b1c7824 */ /* 0x000fe200000e0605 */
[C---:B------:R-:W-:Y:S01]  /*1e00*/  LEA R24, P0, R25.reuse, UR16, 0x2 ;  /* 0x0000001019187c11 */ /* 0x040fe2000f8010ff */
[----:B-1----:R-:W-:Y:S01]  /*1e10*/  FMUL R23, R16, R45 ;  /* 0x0000002d10177220 */ /* 0x002fe20000400000 */
[----:B------:R-:W-:Y:S02]  /*1e20*/  REDG.E.ADD.F32.FTZ.RN.STRONG.GPU desc[UR8][R42.64], R44 ;  /* 0x0000002c2a0079a6 */ /* 0x000fe4000c12f308 */
[----:B------:R-:W-:Y:S02]  /*1e30*/  LEA.HI.X R25, R25, UR17, R28, 0x2, P0 ;  /* 0x0000001119197c11 */ /* 0x000fe400080f141c */
[----:B------:R-:W-:-:S03]  /*1e40*/  IADD3 R22, P0, PT, R19, R26, RZ ;  /* 0x0000001a13167210 */ /* 0x000fc60007f1e0ff */
[----:B------:R0:W-:Y:S01]  /*1e50*/  REDG.E.ADD.F32.FTZ.RN.STRONG.GPU desc[UR8][R24.64], R23 ;  /* 0x00000017180079a6 */ /* 0x0001e2000c12f308 */
[----:B------:R-:W-:Y:S02]  /*1e60*/  IADD3.X R29, PT, PT, R27, R17, RZ, P0, !PT ;  /* 0x000000111b1d7210 */ /* 0x000fe400007fe4ff */
[----:B------:R-:W-:Y:S02]  /*1e70*/  LEA R28, P0, R22, UR16, 0x2 ;  /* 0x00000010161c7c11 */ /* 0x000fe4000f8010ff */
[----:B0-----:R-:W-:Y:S01]  /*1e80*/  IADD3 R23, P1, PT, R33, R26, RZ ;  /* 0x0000001a21177210 */ /* 0x001fe20007f3e0ff */
[----:B------:R-:W-:-:S04]  /*1e90*/  IMAD.WIDE R24, R15, UR18, R20 ;  /* 0x000000120f187c25 */ /* 0x000fc8000f8e0214 */
[----:B------:R-:W-:Y:S01]  /*1ea0*/  IMAD.X R27, R27, 0x1, R31, P1 ;  /* 0x000000011b1b7824 */ /* 0x000fe200008e061f */
[C---:B------:R-:W-:Y:S01]  /*1eb0*/  LEA R26, P1, R23.reuse, UR16, 0x2 ;  /* 0x00000010171a7c11 */ /* 0x040fe2000f8210ff */
[-C--:B------:R-:W-:Y:S01]  /*1ec0*/  FMUL R44, R18, R45.reuse ;  /* 0x0000002d122c7220 */ /* 0x080fe20000400000 */
[----:B------:R-:W-:Y:S01]  /*1ed0*/  LEA.HI.X R29, R22, UR17, R29, 0x2, P0 ;  /* 0x00000011161d7c11 */ /* 0x000fe200080f141d */
[----:B------:R-:W-:Y:S01]  /*1ee0*/  FMUL R45, R14, R45 ;  /* 0x0000002d0e2d7220 */ /* 0x000fe20000400000 */
[----:B------:R-:W-:Y:S01]  /*1ef0*/  LEA.HI.X R27, R23, UR17, R27, 0x2, P1 ;  /* 0x00000011171b7c11 */ /* 0x000fe200088f141b */
[----:B------:R-:W-:Y:S01]  /*1f00*/  VIADD R42, R36, 0x1 ;  /* 0x00000001242a7836 */ /* 0x000fe20000000000 */
[----:B------:R-:W-:Y:S01]  /*1f10*/  IADD3 R23, P0, PT, R9, R24, RZ ;  /* 0x0000001809177210 */ /* 0x000fe20007f1e0ff */
[----:B------:R0:W-:Y:S04]  /*1f20*/  REDG.E.ADD.F32.FTZ.RN.STRONG.GPU desc[UR8][R28.64], R44 ;  /* 0x0000002c1c0079a6 */ /* 0x0001e8000c12f308 */
[----:B------:R1:W-:Y:S01]  /*1f30*/  REDG.E.ADD.F32.FTZ.RN.STRONG.GPU desc[UR8][R26.64], R45 ;  /* 0x0000002d1a0079a6 */ /* 0x0003e2000c12f308 */
[----:B0-----:R-:W-:Y:S01]  /*1f40*/  IABS R28, R42 ;  /* 0x0000002a001c7213 */ /* 0x001fe20000000000 */
[----:B-1----:R-:W-:Y:S01]  /*1f50*/  IMAD.X R26, R25, 0x1, R37, P0 ;  /* 0x00000001191a7824 */ /* 0x002fe200000e0625 */
[----:B------:R-:W-:-:S04]  /*1f60*/  LEA R22, P0, R23, UR16, 0x2 ;  /* 0x0000001017167c11 */ /* 0x000fc8000f8010ff */
[----:B------:R-:W-:Y:S01]  /*1f70*/  LEA.HI.X R23, R23, UR17, R26, 0x2, P0 ;  /* 0x0000001117177c11 */ /* 0x000fe200080f141a */
[----:B------:R-:W-:-:S04]  /*1f80*/  IMAD.HI.U32 R26, R28, UR5, RZ ;  /* 0x000000051c1a7c27 */ /* 0x000fc8000f8e00ff */
[----:B------:R-:W-:-:S04]  /*1f90*/  IMAD.MOV R27, RZ, RZ, -R26 ;  /* 0x000000ffff1b7224 */ /* 0x000fc800078e0a1a */
[----:B------:R-:W-:-:S05]  /*1fa0*/  IMAD R28, R27, UR11, R28 ;  /* 0x0000000b1b1c7c24 */ /* 0x000fca000f8e021c */
[----:B------:R-:W-:Y:S02]  /*1fb0*/  ISETP.LT.U32.AND P0, PT, R28, UR11, PT ;  /* 0x0000000b1c007c0c */ /* 0x000fe4000bf01070 */
[----:B------:R-:W-:Y:S01]  /*1fc0*/  IADD3 R27, P1, PT, R12, R24, RZ ;  /* 0x000000180c1b7210 */ /* 0x000fe20007f3e0ff */
[----:B------:R-:W-:-:S04]  /*1fd0*/  FMUL R43, R39, R11 ;  /* 0x0000000b272b7220 */ /* 0x000fc80000400000 */
[----:B------:R-:W-:Y:S02]  /*1fe0*/  IMAD.X R44, R25, 0x1, R5, P1 ;  /* 0x00000001192c7824 */ /* 0x000fe400008e0605 */
[----:B------:R-:W-:Y:S01]  /*1ff0*/  FMUL R43, R30, R43 ;  /* 0x0000002b1e2b7220 */ /* 0x000fe20000400000 */
[----:B------:R-:W-:-:S03]  /*2000*/  LEA R26, P1, R27, UR16, 0x2 ;  /* 0x000000101b1a7c11 */ /* 0x000fc6000f8210ff */
[----:B------:R-:W-:Y:S01]  /*2010*/  @!P0 IADD3 R28, PT, PT, R28, -UR11, RZ ;  /* 0x8000000b1c1c8c10 */ /* 0x000fe2000fffe0ff */
[----:B------:R-:W-:-:S03]  /*2020*/  FMUL R29, R4, R43 ;  /* 0x0000002b041d7220 */ /* 0x000fc60000400000 */
[----:B------:R-:W-:Y:S02]  /*2030*/  ISETP.LT.U32.AND P0, PT, R28, UR11, PT ;  /* 0x0000000b1c007c0c */ /* 0x000fe4000bf01070 */
[----:B------:R-:W-:Y:S01]  /*2040*/  LEA.HI.X R27, R27, UR17, R44, 0x2, P1 ;  /* 0x000000111b1b7c11 */ /* 0x000fe200088f142c */
[----:B------:R0:W-:Y:S01]  /*2050*/  REDG.E.ADD.F32.FTZ.RN.STRONG.GPU desc[UR8][R22.64], R29 ;  /* 0x0000001d160079a6 */ /* 0x0001e2000c12f308 */
[----:B------:R-:W-:Y:S01]  /*2060*/  ISETP.GE.AND P1, PT, R42, RZ, PT ;  /* 0x000000ff2a00720c */ /* 0x000fe20003f26270 */
[----:B------:R-:W-:Y:S01]  /*2070*/  FMUL R45, R16, R43 ;  /* 0x0000002b102d7220 */ /* 0x000fe20000400000 */
[----:B------:R-:W-:-:S04]  /*2080*/  VIADD R36, R36, 0x2 ;  /* 0x0000000224247836 */ /* 0x000fc80000000000 */
[----:B------:R1:W-:Y:S01]  /*2090*/  REDG.E.ADD.F32.FTZ.RN.STRONG.GPU desc[UR8][R26.64], R45 ;  /* 0x0000002d1a0079a6 */ /* 0x0003e2000c12f308 */
[----:B0-----:R-:W-:Y:S02]  /*20a0*/  IADD3 R23, P2, PT, R19, R24, RZ ;  /* 0x0000001813177210 */ /* 0x001fe40007f5e0ff */
[----:B------:R-:W-:-:S03]  /*20b0*/  @!P0 VIADD R28, R28, -UR11 ;  /* 0x8000000b1c1c8c36 */ /* 0x000fc60008000000 */
[----:B------:R-:W-:Y:S01]  /*20c0*/  IMAD.X R42, R25, 0x1, R17, P2 ;  /* 0x00000001192a7824 */ /* 0x000fe200010e0611 */
[C---:B------:R-:W-:Y:S01]  /*20d0*/  LEA R22, P2, R23.reuse, UR16, 0x2 ;  /* 0x0000001017167c11 */ /* 0x040fe2000f8410ff */
[----:B------:R-:W-:Y:S01]  /*20e0*/  @!P1 IMAD.MOV R28, RZ, RZ, -R28 ;  /* 0x000000ffff1c9224 */ /* 0x000fe200078e0a1c */
[----:B-1----:R-:W-:Y:S01]  /*20f0*/  IABS R26, R36 ;  /* 0x00000024001a7213 */ /* 0x002fe20000000000 */
[----:B------:R-:W-:Y:S01]  /*2100*/  FMUL R29, R18, R43 ;  /* 0x0000002b121d7220 */ /* 0x000fe20000400000 */
[----:B------:R-:W-:Y:S02]  /*2110*/  LEA.HI.X R23, R23, UR17, R42, 0x2, P2 ;  /* 0x0000001117177c11 */ /* 0x000fe400090f142a */
[----:B------:R-:W-:Y:S01]  /*2120*/  SEL R42, R38, R28, !P5 ;  /* 0x0000001c262a7207 */ /* 0x000fe20006800000 */
[----:B------:R-:W-:Y:S02]  /*2130*/  IMAD.HI.U32 R27, R26, UR5, RZ ;  /* 0x000000051a1b7c27 */ /* 0x000fe4000f8e00ff */
[----:B------:R0:W-:Y:S02]  /*2140*/  REDG.E.ADD.F32.FTZ.RN.STRONG.GPU desc[UR8][R22.64], R29 ;  /* 0x0000001d160079a6 */ /* 0x0001e4000c12f308 */
[----:B------:R-:W-:-:S02]  /*2150*/  IMAD.MOV R27, RZ, RZ, -R27 ;  /* 0x000000ffff1b7224 */ /* 0x000fc400078e0a1b */
[----:B------:R-:W-:-:S04]  /*2160*/  IMAD.WIDE R20, R7, UR18, R20 ;  /* 0x0000001207147c25 */ /* 0x000fc8000f8e0214 */
[----:B------:R-:W-:Y:S01]  /*2170*/  FFMA R41, R41, 3, -R40 ;  /* 0x4040000029297823 */ /* 0x000fe20000000828 */
[----:B------:R-:W-:Y:S01]  /*2180*/  IMAD R40, R27, UR11, R26 ;  /* 0x0000000b1b287c24 */ /* 0x000fe2000f8e021a */
[----:B0-----:R-:W-:Y:S02]  /*2190*/  IADD3 R23, P0, PT, R33, R24, RZ ;  /* 0x0000001821177210 */ /* 0x001fe40007f1e0ff */
[----:B------:R-:W-:Y:S02]  /*21a0*/  SHF.R.S32.HI R22, RZ, 0x1f, R42 ;  /* 0x0000001fff167819 */ /* 0x000fe4000001142a */
[----:B------:R-:W-:Y:S02]  /*21b0*/  IADD3.X R24, PT, PT, R25, R31, RZ, P0, !PT ;  /* 0x0000001f19187210 */ /* 0x000fe400007fe4ff */
[----:B------:R-:W-:Y:S02]  /*21c0*/  LOP3.LUT R27, R22, UR10, RZ, 0xc0, !PT ;  /* 0x0000000a161b7c12 */ /* 0x000fe4000f8ec0ff */
[----:B------:R-:W-:-:S02]  /*21d0*/  IADD3 R25, P1, PT, R9, R20, RZ ;  /* 0x0000001409197210 */ /* 0x000fc40007f3e0ff */
[----:B------:R-:W-:-:S03]  /*21e0*/  LEA R22, P0, R23, UR16, 0x2 ;  /* 0x0000001017167c11 */ /* 0x000fc6000f8010ff */
[----:B------:R-:W-:Y:S01]  /*21f0*/  IMAD.X R26, R21, 0x1, R37, P1 ;  /* 0x00000001151a7824 */ /* 0x000fe200008e0625 */
[----:B------:R-:W-:Y:S02]  /*2200*/  LEA.HI.X R23, R23, UR17, R24, 0x2, P0 ;  /* 0x0000001117177c11 */ /* 0x000fe400080f1418 */
[----:B------:R-:W-:-:S04]  /*2210*/  LEA R24, P0, R25, UR16, 0x2 ;  /* 0x0000001019187c11 */ /* 0x000fc8000f8010ff */
[----:B------:R-:W-:Y:S02]  /*2220*/  LEA.HI.X R25, R25, UR17, R26, 0x2, P0 ;  /* 0x0000001119197c11 */ /* 0x000fe400080f141a */
[-C--:B------:R-:W-:Y:S01]  /*2230*/  IADD3 R29, P0, PT, R12, R20.reuse, RZ ;  /* 0x000000140c1d7210 */ /* 0x080fe20007f1e0ff */
[----:B------:R-:W-:Y:S01]  /*2240*/  FFMA R0, R0, 3, R41 ;  /* 0x4040000000007823 */ /* 0x000fe20000000029 */
[----:B------:R-:W-:Y:S01]  /*2250*/  IMAD.IADD R42, R42, 0x1, R27 ;  /* 0x000000012a2a7824 */ /* 0x000fe200078e021b */
[----:B------:R-:W-:Y:S01]  /*2260*/  IADD3 R27, P1, PT, R19, R20, RZ ;  /* 0x00000014131b7210 */ /* 0x000fe20007f3e0ff */
[----:B------:R-:W-:Y:S01]  /*2270*/  FMUL R39, R39, R8 ;  /* 0x0000000827277220 */ /* 0x000fe20000400000 */
[----:B------:R-:W-:Y:S01]  /*2280*/  IADD3 R41, P2, PT, R33, R20, RZ ;  /* 0x0000001421297210 */ /* 0x000fe20007f5e0ff */
[----:B------:R-:W-:Y:S01]  /*2290*/  IMAD.X R20, R21, 0x1, R5, P0 ;  /* 0x0000000115147824 */ /* 0x000fe200000e0605 */
[----:B------:R-:W-:Y:S01]  /*22a0*/  LEA R28, P0, R29, UR16, 0x2 ;  /* 0x000000101d1c7c11 */ /* 0x000fe2000f8010ff */
[----:B------:R-:W-:Y:S01]  /*22b0*/  FMUL R43, R14, R43 ;  /* 0x0000002b0e2b7220 */ /* 0x000fe20000400000 */
[----:B------:R-:W-:Y:S01]  /*22c0*/  FMUL R39, R30, R39 ;  /* 0x000000271e277220 */ /* 0x000fe20000400000 */
[----:B------:R-:W-:Y:S01]  /*22d0*/  IMAD.X R44, R21, 0x1, R17, P1 ;  /* 0x00000001152c7824 */ /* 0x000fe200008e0611 */
[----:B------:R-:W-:Y:S01]  /*22e0*/  LEA.HI.X R29, R29, UR17, R20, 0x2, P0 ;  /* 0x000000111d1d7c11 */ /* 0x000fe200080f1414 */
[----:B------:R-:W-:Y:S01]  /*22f0*/  IMAD.X R21, R21, 0x1, R31, P2 ;  /* 0x0000000115157824 */ /* 0x000fe200010e061f */
[----:B------:R-:W-:Y:S01]  /*2300*/  LEA R20, P0, R41, UR16, 0x2 ;  /* 0x0000001029147c11 */ /* 0x000fe2000f8010ff */
[----:B------:R0:W-:Y:S01]  /*2310*/  REDG.E.ADD.F32.FTZ.RN.STRONG.GPU desc[UR8][R22.64], R43 ;  /* 0x0000002b160079a6 */ /* 0x0001e2000c12f308 */
[----:B------:R-:W-:-:S02]  /*2320*/  FMUL R45, R4, R39 ;  /* 0x00000027042d7220 */ /* 0x000fc40000400000 */
[----:B------:R-:W-:Y:S02]  /*2330*/  LEA.HI.X R21, R41, UR17, R21, 0x2, P0 ;  /* 0x0000001129157c11 */ /* 0x000fe400080f1415 */
[----:B------:R-:W-:Y:S01]  /*2340*/  ISETP.LT.U32.AND P0, PT, R40, UR11, PT ;  /* 0x0000000b28007c0c */ /* 0x000fe2000bf01070 */
[----:B------:R1:W-:Y:S01]  /*2350*/  REDG.E.ADD.F32.FTZ.RN.STRONG.GPU desc[UR8][R24.64], R45 ;  /* 0x0000002d180079a6 */ /* 0x0003e2000c12f308 */
[----:B------:R-:W-:Y:S01]  /*2360*/  LEA R26, P1, R27, UR16, 0x2 ;  /* 0x000000101b1a7c11 */ /* 0x000fe2000f8210ff */
[----:B0-----:R-:W-:-:S04]  /*2370*/  IMAD.WIDE R22, R42, R13, RZ ;  /* 0x0000000d2a167225 */ /* 0x001fc800078e02ff */
[-C--:B------:R-:W-:Y:S01]  /*2380*/  FMUL R43, R16, R39.reuse ;  /* 0x00000027102b7220 */ /* 0x080fe20000400000 */
[----:B------:R-:W-:Y:S01]  /*2390*/  LEA.HI.X R27, R27, UR17, R44, 0x2, P1 ;  /* 0x000000111b1b7c11 */ /* 0x000fe200088f142c */
[----:B------:R-:W-:Y:S01]  /*23a0*/  FMUL R42, R14, R39 ;  /* 0x000000270e2a7220 */ /* 0x000fe20000400000 */
[----:B-1----:R-:W-:-:S04]  /*23b0*/  IMAD.WIDE R24, R35, UR18, R22 ;  /* 0x0000001223187c25 */ /* 0x002fc8000f8e0216 */
[----:B------:R-:W-:Y:S01]  /*23c0*/  FMUL R45, R18, R39 ;  /* 0x00000027122d7220 */ /* 0x000fe20000400000 */
[----:B------:R-:W-:Y:S01]  /*23d0*/  REDG.E.ADD.F32.FTZ.RN.STRONG.GPU desc[UR8][R28.64], R43 ;  /* 0x0000002b1c0079a6 */ /* 0x000fe2000c12f308 */
[----:B------:R-:W-:Y:S01]  /*23e0*/  FADD R0, R0, 1 ;  /* 0x3f80000000007421 */ /* 0x000fe20000000000 */
[----:B------:R-:W-:Y:S02]  /*23f0*/  IADD3 R44, P1, PT, R9, R24, RZ ;  /* 0x00000018092c7210 */ /* 0x000fe40007f3e0ff */
[----:B------:R-:W-:Y:S01]  /*2400*/  REDG.E.ADD.F32.FTZ.RN.STRONG.GPU desc[UR8][R26.64], R45 ;  /* 0x0000002d1a0079a6 */ /* 0x000fe2000c12f308 */
[----:B------:R-:W-:-:S03]  /*2410*/  @!P0 VIADD R40, R40, -UR11 ;  /* 0x8000000b28288c36 */ /* 0x000fc60008000000 */
[----:B------:R0:W-:Y:S01]  /*2420*/  REDG.E.ADD.F32.FTZ.RN.STRONG.GPU desc[UR8][R20.64], R42 ;  /* 0x0000002a140079a6 */ /* 0x0001e2000c12f308 */
[----:B------:R-:W-:Y:S01]  /*2430*/  FMUL R39, R0, 0.16666667163372039795 ;  /* 0x3e2aaaab00277820 */ /* 0x000fe20000400000 */
[----:B------:R-:W-:-:S03]  /*2440*/  IADD3 R0, P2, PT, R12, R24, RZ ;  /* 0x000000180c007210 */ /* 0x000fc60007f5e0ff */
[----:B------:R-:W-:Y:S01]  /*2450*/  FMUL R41, R39, R6 ;  /* 0x0000000627297220 */ /* 0x000fe20000400000 */
[C---:B0-----:R-:W-:Y:S02]  /*2460*/  IADD3.X R21, PT, PT, R25.reuse, R37, RZ, P1, !PT ;  /* 0x0000002519157210 */ /* 0x041fe40000ffe4ff */
[----:B------:R-:W-:Y:S01]  /*2470*/  LEA R28, P1, R44, UR16, 0x2 ;  /* 0x000000102c1c7c11 */ /* 0x000fe2000f8210ff */
[----:B------:R-:W-:-:S03]  /*2480*/  IMAD.X R27, R25, 0x1, R5, P2 ;  /* 0x00000001191b7824 */ /* 0x000fc600010e0605 */
[----:B------:R-:W-:Y:S02]  /*2490*/  LEA.HI.X R29, R44, UR17, R21, 0x2, P1 ;  /* 0x000000112c1d7c11 */ /* 0x000fe400088f1415 */
[----:B------:R-:W-:Y:S01]  /*24a0*/  ISETP.LT.U32.AND P1, PT, R40, UR11, PT ;  /* 0x0000000b28007c0c */ /* 0x000fe2000bf21070 */
[----:B------:R-:W-:Y:S01]  /*24b0*/  FMUL R41, R30, R41 ;  /* 0x000000291e297220 */ /* 0x000fe20000400000 */
[----:B------:R-:W-:Y:S02]  /*24c0*/  LEA R26, P0, R0, UR16, 0x2 ;  /* 0x00000010001a7c11 */ /* 0x000fe4000f8010ff */
[-C--:B------:R-:W-:Y:S01]  /*24d0*/  IADD3 R21, P2, PT, R19, R24.reuse, RZ ;  /* 0x0000001813157210 */ /* 0x080fe20007f5e0ff */
[----:B------:R-:W-:Y:S01]  /*24e0*/  FMUL R43, R4, R41 ;  /* 0x00000029042b7220 */ /* 0x000fe20000400000 */
[----:B------:R-:W-:Y:S02]  /*24f0*/  LEA.HI.X R27, R0, UR17, R27, 0x2, P0 ;  /* 0x00000011001b7c11 */ /* 0x000fe400080f141b */
[----:B------:R-:W-:-:S02]  /*2500*/  IADD3 R0, P3, PT, R33, R24, RZ ;  /* 0x0000001821007210 */ /* 0x000fc40007f7e0ff */
[----:B------:R-:W-:Y:S01]  /*2510*/  ISETP.GE.AND P0, PT, R36, RZ, PT ;  /* 0x000000ff2400720c */ /* 0x000fe20003f06270 */
[C---:B------:R-:W-:Y:S01]  /*2520*/  IMAD.X R36, R25.reuse, 0x1, R17, P2 ;  /* 0x0000000119247824 */ /* 0x040fe200010e0611 */
[----:B------:R0:W-:Y:S01]  /*2530*/  REDG.E.ADD.F32.FTZ.RN.STRONG.GPU desc[UR8][R28.64], R43 ;  /* 0x0000002b1c0079a6 */ /* 0x0001e2000c12f308 */
[----:B------:R-:W-:Y:S01]  /*2540*/  IMAD.X R42, R25, 0x1, R31, P3 ;  /* 0x00000001192a7824 */ /* 0x000fe200018e061f */
[C---:B------:R-:W-:Y:S01]  /*2550*/  LEA R24, P2, R21.reuse, UR16, 0x2 ;  /* 0x0000001015187c11 */ /* 0x040fe2000f8410ff */
[----:B------:R-:W-:Y:S01]  /*2560*/  @!P1 VIADD R40, R40, -UR11 ;  /* 0x8000000b28289c36 */ /* 0x000fe20008000000 */
[----:B------:R-:W-:Y:S01]  /*2570*/  LEA R20, P1, R0, UR16, 0x2 ;  /* 0x0000001000147c11 */ /* 0x000fe2000f8210ff */
[----:B------:R-:W-:Y:S01]  /*2580*/  FMUL R45, R16, R41 ;  /* 0x00000029102d7220 */ /* 0x000fe20000400000 */
[----:B------:R-:W-:Y:S02]  /*2590*/  LEA.HI.X R25, R21, UR17, R36, 0x2, P2 ;  /* 0x0000001115197c11 */ /* 0x000fe400090f1424 */
[----:B------:R-:W-:-:S02]  /*25a0*/  LEA.HI.X R21, R0, UR17, R42, 0x2, P1 ;  /* 0x0000001100157c11 */ /* 0x000fc400088f142a */
[----:B------:R1:W-:Y:S01]  /*25b0*/  REDG.E.ADD.F32.FTZ.RN.STRONG.GPU desc[UR8][R26.64], R45 ;  /* 0x0000002d1a0079a6 */ /* 0x0003e2000c12f308 */
[----:B0-----:R-:W-:-:S03]  /*25c0*/  IMAD.WIDE R28, R10, UR18, R22 ;  /* 0x000000120a1c7c25 */ /* 0x001fc6000f8e0216 */
[----:B------:R-:W-:Y:S02]  /*25d0*/  IADD3 R0, P1, PT, R9, R28, RZ ;  /* 0x0000001c09007210 */ /* 0x000fe40007f3e0ff */
[----:B------:R-:W-:-:S03]  /*25e0*/  @!P0 IADD3 R40, PT, PT, -R40, RZ, RZ ;  /* 0x000000ff28288210 */ /* 0x000fc60007ffe1ff */
[----:B-1----:R-:W-:Y:S01]  /*25f0*/  IMAD.X R27, R29, 0x1, R37, P1 ;  /* 0x000000011d1b7824 */ /* 0x002fe200008e0625 */
[----:B------:R-:W-:Y:S01]  /*2600*/  LEA R26, P0, R0, UR16, 0x2 ;  /* 0x00000010001a7c11 */ /* 0x000fe2000f8010ff */
[----:B------:R-:W-:Y:S01]  /*2610*/  FMUL R43, R39, R32 ;  /* 0x00000020272b7220 */ /* 0x000fe20000400000 */
[-C--:B------:R-:W-:Y:S01]  /*2620*/  FMUL R36, R18, R41.reuse ;  /* 0x0000002912247220 */ /* 0x080fe20000400000 */
[----:B------:R-:W-:Y:S01]  /*2630*/  FMUL R45, R14, R41 ;  /* 0x000000290e2d7220 */ /* 0x000fe20000400000 */
[----:B------:R-:W-:Y:S01]  /*2640*/  LEA.HI.X R27, R0, UR17, R27, 0x2, P0 ;  /* 0x00000011001b7c11 */ /* 0x000fe200080f141b */
[----:B------:R-:W-:Y:S01]  /*2650*/  FMUL R43, R30, R43 ;  /* 0x0000002b1e2b7220 */ /* 0x000fe20000400000 */
[----:B------:R-:W-:Y:S01]  /*2660*/  IADD3 R0, P0, PT, R12, R28, RZ ;  /* 0x0000001c0c007210 */ /* 0x000fe20007f1e0ff */
[----:B------:R0:W-:Y:S01]  /*2670*/  REDG.E.ADD.F32.FTZ.RN.STRONG.GPU desc[UR8][R24.64], R36 ;  /* 0x00000024180079a6 */ /* 0x0001e2000c12f308 */
[----:B------:R-:W-:Y:S01]  /*2680*/  SEL R38, R38, R40, !P5 ;  /* 0x0000002826267207 */ /* 0x000fe20006800000 */
[----:B------:R-:W-:-:S02]  /*2690*/  FMUL R42, R4, R43 ;  /* 0x0000002b042a7220 */ /* 0x000fc40000400000 */
[----:B------:R1:W-:Y:S01]  /*26a0*/  REDG.E.ADD.F32.FTZ.RN.STRONG.GPU desc[UR8][R20.64], R45 ;  /* 0x0000002d140079a6 */ /* 0x0003e2000c12f308 */
[----:B------:R-:W-:Y:S01]  /*26b0*/  IMAD.X R41, R29, 0x1, R5, P0 ;  /* 0x000000011d297824 */ /* 0x000fe200000e0605 */
[C---:B------:R-:W-:Y:S02]  /*26c0*/  LEA R40, P0, R0.reuse, UR16, 0x2 ;  /* 0x0000001000287c11 */ /* 0x040fe4000f8010ff */
[----:B------:R2:W-:Y:S01]  /*26d0*/  REDG.E.ADD.F32.FTZ.RN.STRONG.GPU desc[UR8][R26.64], R42 ;  /* 0x0000002a1a0079a6 */ /* 0x0005e2000c12f308 */
[-C--:B0-----:R-:W-:Y:S02]  /*26e0*/  IADD3 R25, P1, PT, R19, R28.reuse, RZ ;  /* 0x0000001c13197210 */ /* 0x081fe40007f3e0ff */
[----:B------:R-:W-:Y:S01]  /*26f0*/  IADD3 R36, P2, PT, R33, R28, RZ ;  /* 0x0000001c21247210 */ /* 0x000fe20007f5e0ff */
[----:B-1----:R-:W-:Y:S01]  /*2700*/  IMAD.WIDE R20, R15, UR18, R22 ;  /* 0x000000120f147c25 */ /* 0x002fe2000f8e0216 */
[----:B------:R-:W-:-:S03]  /*2710*/  LEA.HI.X R41, R0, UR17, R41, 0x2, P0 ;  /* 0x0000001100297c11 */ /* 0x000fc600080f1429 */
[-C--:B------:R-:W-:Y:S01]  /*2720*/  FMUL R0, R16, R43.reuse ;  /* 0x0000002b10007220 */ /* 0x080fe20000400000 */
[----:B------:R-:W-:Y:S01]  /*2730*/  IMAD.X R44, R29, 0x1, R17, P1 ;  /* 0x000000011d2c7824 */ /* 0x000fe200008e0611 */
[----:B------:R-:W-:Y:S01]  /*2740*/  LEA R24, P1, R25, UR16, 0x2 ;  /* 0x0000001019187c11 */ /* 0x000fe2000f8210ff */
[----:B------:R-:W-:Y:S01]  /*2750*/  IMAD.X R29, R29, 0x1, R31, P2 ;  /* 0x000000011d1d7824 */ /* 0x000fe200010e061f */
[----:B------:R-:W-:Y:S01]  /*2760*/  LEA R28, P2, R36, UR16, 0x2 ;  /* 0x00000010241c7c11 */ /* 0x000fe2000f8410ff */
[-C--:B--2---:R-:W-:Y:S01]  /*2770*/  FMUL R27, R18, R43.reuse ;  /* 0x0000002b121b7220 */ /* 0x084fe20000400000 */
[-C--:B------:R-:W-:Y:S01]  /*2780*/  IADD3 R42, P0, PT, R9, R20.reuse, RZ ;  /* 0x00000014092a7210 */ /* 0x080fe20007f1e0ff */
[----:B------:R0:W-:Y:S01]  /*2790*/  REDG.E.ADD.F32.FTZ.RN.STRONG.GPU desc[UR8][R40.64], R0 ;  /* 0x00000000280079a6 */ /* 0x0001e2000c12f308 */
[----:B------:R-:W-:Y:S01]  /*27a0*/  LEA.HI.X R25, R25, UR17, R44, 0x2, P1 ;  /* 0x0000001119197c11 */ /* 0x000fe200088f142c */
[----:B------:R-:W-:Y:S01]  /*27b0*/  FMUL R43, R14, R43 ;  /* 0x0000002b0e2b7220 */ /* 0x000fe20000400000 */
[----:B------:R-:W-:Y:S01]  /*27c0*/  LEA.HI.X R29, R36, UR17, R29, 0x2, P2 ;  /* 0x00000011241d7c11 */ /* 0x000fe200090f141d */
[----:B------:R-:W-:Y:S01]  /*27d0*/  IMAD.X R44, R21, 0x1, R37, P0 ;  /* 0x00000001152c7824 */ /* 0x000fe200000e0625 */
[----:B------:R-:W-:Y:S01]  /*27e0*/  IADD3 R36, P1, PT, R12, R20, RZ ;  /* 0x000000140c247210 */ /* 0x000fe20007f3e0ff */
[----:B------:R1:W-:Y:S01]  /*27f0*/  REDG.E.ADD.F32.FTZ.RN.STRONG.GPU desc[UR8][R24.64], R27 ;  /* 0x0000001b180079a6 */ /* 0x0003e2000c12f308 */
[----:B------:R-:W-:Y:S01]  /*2800*/  SHF.R.S32.HI R26, RZ, 0x1f, R38 ;  /* 0x0000001fff1a7819 */ /* 0x000fe20000011426 */
[----:B------:R-:W-:-:S02]  /*2810*/  FMUL R45, R39, R11 ;  /* 0x0000000b272d7220 */ /* 0x000fc40000400000 */
[----:B------:R2:W-:Y:S01]  /*2820*/  REDG.E.ADD.F32.FTZ.RN.STRONG.GPU desc[UR8][R28.64], R43 ;  /* 0x0000002b1c0079a6 */ /* 0x0005e2000c12f308 */
[----:B0-----:R-:W-:Y:S02]  /*2830*/  LEA R40, P0, R42, UR16, 0x2 ;  /* 0x000000102a287c11 */ /* 0x001fe4000f8010ff */
[----:B------:R-:W-:Y:S02]  /*2840*/  IADD3.X R0, PT, PT, R21, R5, RZ, P1, !PT ;  /* 0x0000000515007210 */ /* 0x000fe40000ffe4ff */
[----:B------:R-:W-:Y:S02]  /*2850*/  LOP3.LUT R26, R26, UR10, RZ, 0xc0, !PT ;  /* 0x0000000a1a1a7c12 */ /* 0x000fe4000f8ec0ff */
[----:B-1----:R-:W-:Y:S02]  /*2860*/  LEA R24, P1, R36, UR16, 0x2 ;  /* 0x0000001024187c11 */ /* 0x002fe4000f8210ff */
[----:B------:R-:W-:Y:S02]  /*2870*/  LEA.HI.X R41, R42, UR17, R44, 0x2, P0 ;  /* 0x000000112a297c11 */ /* 0x000fe400080f142c */
[-C--:B--2---:R-:W-:Y:S01]  /*2880*/  IADD3 R28, P0, PT, R19, R20.reuse, RZ ;  /* 0x00000014131c7210 */ /* 0x084fe20007f1e0ff */
[----:B------:R-:W-:Y:S01]  /*2890*/  IMAD.IADD R26, R38, 0x1, R26 ;  /* 0x00000001261a7824 */ /* 0x000fe200078e021a */
[----:B------:R-:W-:Y:S01]  /*28a0*/  LEA.HI.X R25, R36, UR17, R0, 0x2, P1 ;  /* 0x0000001124197c11 */ /* 0x000fe200088f1400 */
[----:B------:R-:W-:Y:S01]  /*28b0*/  FMUL R45, R30, R45 ;  /* 0x0000002d1e2d7220 */ /* 0x000fe20000400000 */
[----:B------:R-:W-:Y:S01]  /*28c0*/  IADD3 R29, P1, PT, R33, R20, RZ ;  /* 0x00000014211d7210 */ /* 0x000fe20007f3e0ff */
[----:B------:R-:W-:Y:S01]  /*28d0*/  IMAD.X R38, R21, 0x1, R17, P0 ;  /* 0x0000000115267824 */ /* 0x000fe200000e0611 */
[----:B------:R-:W-:Y:S01]  /*28e0*/  LEA R20, P0, R28, UR16, 0x2 ;  /* 0x000000101c147c11 */ /* 0x000fe2000f8010ff */
[----:B------:R-:W-:Y:S01]  /*28f0*/  FMUL R43, R4, R45 ;  /* 0x0000002d042b7220 */ /* 0x000fe20000400000 */
[----:B------:R-:W-:-:S04]  /*2900*/  IMAD.WIDE R26, R26, R13, RZ ;  /* 0x0000000d1a1a7225 */ /* 0x000fc800078e02ff */
[----:B------:R-:W-:Y:S01]  /*2910*/  IMAD.X R0, R21, 0x1, R31, P1 ;  /* 0x0000000115007824 */ /* 0x000fe200008e061f */
[----:B------:R-:W-:Y:S01]  /*2920*/  LEA.HI.X R21, R28, UR17, R38, 0x2, P0 ;  /* 0x000000111c157c11 */ /* 0x000fe200080f1426 */
[----:B------:R-:W-:Y:S01]  /*2930*/  IMAD.WIDE R22, R7, UR18, R22 ;  /* 0x0000001207167c25 */ /* 0x000fe2000f8e0216 */
[C---:B------:R-:W-:Y:S01]  /*2940*/  LEA R28, P0, R29.reuse, UR16, 0x2 ;  /* 0x000000101d1c7c11 */ /* 0x040fe2000f8010ff */
[----:B------:R0:W-:Y:S02]  /*2950*/  REDG.E.ADD.F32.FTZ.RN.STRONG.GPU desc[UR8][R40.64], R43 ;  /* 0x0000002b280079a6 */ /* 0x0001e4000c12f308 */
[-C--:B------:R-:W-:Y:S01]  /*2960*/  FMUL R36, R16, R45.reuse ;  /* 0x0000002d10247220 */ /* 0x080fe20000400000 */
[----:B------:R-:W-:Y:S01]  /*2970*/  LEA.HI.X R29, R29, UR17, R0, 0x2, P0 ;  /* 0x000000111d1d7c11 */ /* 0x000fe200080f1400 */
[----:B------:R-:W-:-:S03]  /*2980*/  FMUL R13, R18, R45 ;  /* 0x0000002d120d7220 */ /* 0x000fc60000400000 */
[----:B------:R1:W-:Y:S01]  /*2990*/  REDG.E.ADD.F32.FTZ.RN.STRONG.GPU desc[UR8][R24.64], R36 ;  /* 0x00000024180079a6 */ /* 0x0003e2000c12f308 */
[--C-:B0-----:R-:W-:Y:S01]  /*29a0*/  IMAD.WIDE R42, R10, UR18, R26.reuse ;  /* 0x000000120a2a7c25 */ /* 0x101fe2000f8e021a */
[----:B------:R-:W-:Y:S02]  /*29b0*/  IADD3 R10, P0, PT, R9, R22, RZ ;  /* 0x00000016090a7210 */ /* 0x000fe40007f1e0ff */
[----:B------:R0:W-:Y:S01]  /*29c0*/  REDG.E.ADD.F32.FTZ.RN.STRONG.GPU desc[UR8][R20.64], R13 ;  /* 0x0000000d140079a6 */ /* 0x0001e2000c12f308 */
[----:B------:R-:W-:-:S04]  /*29d0*/  IMAD.WIDE R40, R35, UR18, R26 ;  /* 0x0000001223287c25 */ /* 0x000fc8000f8e021a */
[----:B------:R-:W-:Y:S01]  /*29e0*/  FMUL R35, R39, R8 ;  /* 0x0000000827237220 */ /* 0x000fe20000400000 */
[----:B------:R-:W-:Y:S01]  /*29f0*/  IADD3 R0, P1, PT, R12, R22, RZ ;  /* 0x000000160c007210 */ /* 0x000fe20007f3e0ff */
[----:B-1----:R-:W-:-:S04]  /*2a00*/  IMAD.WIDE R24, R15, UR18, R26 ;  /* 0x000000120f187c25 */ /* 0x002fc8000f8e021a */
[----:B------:R-:W-:Y:S01]  /*2a10*/  FMUL R15, R14, R45 ;  /* 0x0000002d0e0f7220 */ /* 0x000fe20000400000 */
[----:B------:R-:W-:Y:S01]  /*2a20*/  IMAD.X R39, R23, 0x1, R37, P0 ;  /* 0x0000000117277824 */ /* 0x000fe200000e0625 */
[----:B------:R-:W-:Y:S01]  /*2a30*/  LEA R38, P0, R10, UR16, 0x2 ;  /* 0x000000100a267c11 */ /* 0x000fe2000f8010ff */
[----:B------:R-:W-:Y:S01]  /*2a40*/  IMAD.WIDE R26, R7, UR18, R26 ;  /* 0x00000012071a7c25 */ /* 0x000fe2000f8e021a */
[----:B------:R-:W-:Y:S01]  /*2a50*/  IADD3 R7, P2, PT, R19, R22, RZ ;  /* 0x0000001613077210 */ /* 0x000fe20007f5e0ff */
[----:B------:R1:W-:Y:S02]  /*2a60*/  REDG.E.ADD.F32.FTZ.RN.STRONG.GPU desc[UR8][R28.64], R15 ;  /* 0x0000000f1c0079a6 */ /* 0x0003e4000c12f308 */
[----:B------:R-:W-:Y:S01]  /*2a70*/  FMUL R35, R30, R35 ;  /* 0x000000231e237220 */ /* 0x000fe20000400000 */
[----:B------:R-:W-:Y:S01]  /*2a80*/  IMAD.X R45, R23, 0x1, R5, P1 ;  /* 0x00000001172d7824 */ /* 0x000fe200008e0605 */
[----:B------:R-:W-:Y:S02]  /*2a90*/  LEA.HI.X R39, R10, UR17, R39, 0x2, P0 ;  /* 0x000000110a277c11 */ /* 0x000fe400080f1427 */
[----:B------:R-:W-:-:S02]  /*2aa0*/  LEA R44, P1, R0, UR16, 0x2 ;  /* 0x00000010002c7c11 */ /* 0x000fc4000f8210ff */
[----:B------:R-:W-:Y:S01]  /*2ab0*/  IADD3.X R10, PT, PT, R23, R17, RZ, P2, !PT ;  /* 0x00000011170a7210 */ /* 0x000fe200017fe4ff */
[-C--:B0-----:R-:W-:Y:S01]  /*2ac0*/  FMUL R21, R4, R35.reuse ;  /* 0x0000002304157220 */ /* 0x081fe20000400000 */
[C---:B-1----:R-:W-:Y:S01]  /*2ad0*/  LEA R28, P0, R7.reuse, UR16, 0x2 ;  /* 0x00000010071c7c11 */ /* 0x042fe2000f8010ff */
[-C--:B------:R-:W-:Y:S01]  /*2ae0*/  FMUL R36, R16, R35.reuse ;  /* 0x0000002310247220 */ /* 0x080fe20000400000 */
[----:B------:R-:W-:Y:S02]  /*2af0*/  LEA.HI.X R45, R0, UR17, R45, 0x2, P1 ;  /* 0x00000011002d7c11 */ /* 0x000fe400088f142d */
[----:B------:R0:W-:Y:S01]  /*2b00*/  REDG.E.ADD.F32.FTZ.RN.STRONG.GPU desc[UR8][R38.64], R21 ;  /* 0x00000015260079a6 */ /* 0x0001e2000c12f308 */
[----:B------:R-:W-:Y:S01]  /*2b10*/  LEA.HI.X R29, R7, UR17, R10, 0x2, P0 ;  /* 0x00000011071d7c11 */ /* 0x000fe200080f140a */
[----:B------:R-:W-:Y:S01]  /*2b20*/  FMUL R7, R18, R35 ;  /* 0x0000002312077220 */ /* 0x000fe20000400000 */
[----:B------:R-:W-:Y:S01]  /*2b30*/  IADD3 R0, P1, PT, R33, R22, RZ ;  /* 0x0000001621007210 */ /* 0x000fe20007f3e0ff */
[----:B------:R-:W-:Y:S01]  /*2b40*/  REDG.E.ADD.F32.FTZ.RN.STRONG.GPU desc[UR8][R44.64], R36 ;  /* 0x000000242c0079a6 */ /* 0x000fe2000c12f308 */
[----:B------:R-:W-:-:S03]  /*2b50*/  FMUL R13, R34, 0.16666667163372039795 ;  /* 0x3e2aaaab220d7820 */ /* 0x000fc60000400000 */
[----:B------:R-:W-:Y:S01]  /*2b60*/  IMAD.X R15, R23, 0x1, R31, P1 ;  /* 0x00000001170f7824 */ /* 0x000fe200008e061f */
[----:B------:R1:W-:Y:S01]  /*2b70*/  REDG.E.ADD.F32.FTZ.RN.STRONG.GPU desc[UR8][R28.64], R7 ;  /* 0x000000071c0079a6 */ /* 0x0003e2000c12f308 */
[----:B------:R-:W-:Y:S02]  /*2b80*/  IADD3 R20, P2, PT, R12, R40, RZ ;  /* 0x000000280c147210 */ /* 0x000fe40007f5e0ff */
[----:B0-----:R-:W-:-:S04]  /*2b90*/  LEA R38, P0, R0, UR16, 0x2 ;  /* 0x0000001000267c11 */ /* 0x001fc8000f8010ff */
[----:B------:R-:W-:Y:S02]  /*2ba0*/  LEA.HI.X R39, R0, UR17, R15, 0x2, P0 ;  /* 0x0000001100277c11 */ /* 0x000fe400080f140f */
[----:B-1----:R-:W-:Y:S01]  /*2bb0*/  IADD3 R7, P1, PT, R9, R40, RZ ;  /* 0x0000002809077210 */ /* 0x002fe20007f3e0ff */
[----:B------:R-:W-:Y:S01]  /*2bc0*/  FMUL R29, R13, R6 ;  /* 0x000000060d1d7220 */ /* 0x000fe20000400000 */
[----:B------:R-:W-:-:S03]  /*2bd0*/  IADD3 R21, P3, PT, R19, R40, RZ ;  /* 0x0000002813157210 */ /* 0x000fc60007f7e0ff */
[----:B------:R-:W-:Y:S01]  /*2be0*/  IMAD.X R22, R41, 0x1, R37, P1 ;  /* 0x0000000129167824 */ /* 0x000fe200008e0625 */
[----:B------:R-:W-:Y:S01]  /*2bf0*/  LEA R6, P1, R7, UR16, 0x2 ;  /* 0x0000001007067c11 */ /* 0x000fe2000f8210ff */
[----:B------:R-:W-:Y:S01]  /*2c00*/  FMUL R15, R30, R29 ;  /* 0x0000001d1e0f7220 */ /* 0x000fe20000400000 */
[----:B------:R-:W-:Y:S01]  /*2c10*/  IMAD.X R23, R41, 0x1, R5, P2 ;  /* 0x0000000129177824 */ /* 0x000fe200010e0605 */
[----:B------:R-:W-:Y:S01]  /*2c20*/  IADD3 R10, P4, PT, R33, R40, RZ ;  /* 0x00000028210a7210 */ /* 0x000fe20007f9e0ff */
[----:B------:R-:W-:Y:S01]  /*2c30*/  FMUL R36, R14, R35 ;  /* 0x000000230e247220 */ /* 0x000fe20000400000 */
[----:B------:R-:W-:Y:S01]  /*2c40*/  LEA R44, P0, R20, UR16, 0x2 ;  /* 0x00000010142c7c11 */ /* 0x000fe2000f8010ff */
[-C--:B------:R-:W-:Y:S01]  /*2c50*/  FMUL R40, R4, R15.reuse ;  /* 0x0000000f04287220 */ /* 0x080fe20000400000 */
[----:B------:R-:W-:Y:S01]  /*2c60*/  LEA.HI.X R7, R7, UR17, R22, 0x2, P1 ;  /* 0x0000001107077c11 */ /* 0x000fe200088f1416 */
[----:B------:R-:W-:Y:S01]  /*2c70*/  IMAD.X R34, R41, 0x1, R17, P3 ;  /* 0x0000000129227824 */ /* 0x000fe200018e0611 */
[----:B------:R-:W-:Y:S01]  /*2c80*/  LEA.HI.X R45, R20, UR17, R23, 0x2, P0 ;  /* 0x00000011142d7c11 */ /* 0x000fe200080f1417 */
[----:B------:R0:W-:Y:S01]  /*2c90*/  REDG.E.ADD.F32.FTZ.RN.STRONG.GPU desc[UR8][R38.64], R36 ;  /* 0x00000024260079a6 */ /* 0x0001e2000c12f308 */
[-C--:B------:R-:W-:Y:S01]  /*2ca0*/  IADD3 R22, P1, PT, R9, R42.reuse, RZ ;  /* 0x0000002a09167210 */ /* 0x080fe20007f3e0ff */
[----:B------:R-:W-:Y:S01]  /*2cb0*/  IMAD.X R41, R41, 0x1, R31, P4 ;  /* 0x0000000129297824 */ /* 0x000fe200020e061f */
[-C--:B------:R-:W-:Y:S01]  /*2cc0*/  IADD3 R28, P2, PT, R12, R42.reuse, RZ ;  /* 0x0000002a0c1c7210 */ /* 0x080fe20007f5e0ff */
[----:B------:R-:W-:Y:S01]  /*2cd0*/  FMUL R23, R16, R15 ;  /* 0x0000000f10177220 */ /* 0x000fe20000400000 */
[----:B------:R-:W-:Y:S01]  /*2ce0*/  LEA R20, P0, R21, UR16, 0x2 ;  /* 0x0000001015147c11 */ /* 0x000fe2000f8010ff */
[----:B------:R1:W-:Y:S01]  /*2cf0*/  REDG.E.ADD.F32.FTZ.RN.STRONG.GPU desc[UR8][R6.64], R40 ;  /* 0x00000028060079a6 */ /* 0x0003e2000c12f308 */
[----:B------:R-:W-:-:S02]  /*2d00*/  IADD3 R0, P3, PT, R19, R42, RZ ;  /* 0x0000002a13007210 */ /* 0x000fc40007f7e0ff */
[C---:B------:R-:W-:Y:S01]  /*2d10*/  IADD3.X R29, PT, PT, R43.reuse, R37, RZ, P1, !PT ;  /* 0x000000252b1d7210 */ /* 0x040fe20000ffe4ff */
[----:B------:R-:W-:Y:S01]  /*2d20*/  IMAD.X R35, R43, 0x1, R5, P2 ;  /* 0x000000012b237824 */ /* 0x000fe200010e0605 */
[----:B------:R-:W-:Y:S01]  /*2d30*/  LEA.HI.X R21, R21, UR17, R34, 0x2, P0 ;  /* 0x0000001115157c11 */ /* 0x000fe200080f1422 */
[----:B------:R2:W-:Y:S01]  /*2d40*/  REDG.E.ADD.F32.FTZ.RN.STRONG.GPU desc[UR8][R44.64], R23 ;  /* 0x000000172c0079a6 */ /* 0x0005e2000c12f308 */
[----:B0-----:R-:W-:Y:S02]  /*2d50*/  LEA R38, P2, R28, UR16, 0x2 ;  /* 0x000000101c267c11 */ /* 0x001fe4000f8410ff */
[----:B-1----:R-:W-:Y:S02]  /*2d60*/  IADD3 R6, P4, PT, R33, R42, RZ ;  /* 0x0000002a21067210 */ /* 0x002fe40007f9e0ff */
[----:B------:R-:W-:Y:S02]  /*2d70*/  LEA R42, P1, R10, UR16, 0x2 ;  /* 0x000000100a2a7c11 */ /* 0x000fe4000f8210ff */
[----:B------:R-:W-:Y:S01]  /*2d80*/  LEA R40, P0, R22, UR16, 0x2 ;  /* 0x0000001016287c11 */ /* 0x000fe2000f8010ff */
[----:B------:R-:W-:-:S02]  /*2d90*/  IMAD.X R7, R43, 0x1, R17, P3 ;  /* 0x000000012b077824 */ /* 0x000fc400018e0611 */
[----:B--2---:R-:W-:Y:S01]  /*2da0*/  IMAD.X R23, R43, 0x1, R31, P4 ;  /* 0x000000012b177824 */ /* 0x004fe200020e061f */
[----:B------:R-:W-:Y:S02]  /*2db0*/  LEA.HI.X R43, R10, UR17, R41, 0x2, P1 ;  /* 0x000000110a2b7c11 */ /* 0x000fe400088f1429 */
[----:B------:R-:W-:Y:S02]  /*2dc0*/  LEA.HI.X R41, R22, UR17, R29, 0x2, P0 ;  /* 0x0000001116297c11 */ /* 0x000fe400080f141d */
[----:B------:R-:W-:Y:S02]  /*2dd0*/  LEA.HI.X R39, R28, UR17, R35, 0x2, P2 ;  /* 0x000000111c277c11 */ /* 0x000fe400090f1423 */
[----:B------:R-:W-:Y:S02]  /*2de0*/  LEA R34, P0, R0, UR16, 0x2 ;  /* 0x0000001000227c11 */ /* 0x000fe4000f8010ff */
[----:B------:R-:W-:Y:S02]  /*2df0*/  IADD3 R10, P3, PT, R12, R24, RZ ;  /* 0x000000180c0a7210 */ /* 0x000fe40007f7e0ff */
[----:B------:R-:W-:Y:S01]  /*2e00*/  LEA R28, P1, R6, UR16, 0x2 ;  /* 0x00000010061c7c11 */ /* 0x000fe2000f8210ff */
[----:B------:R-:W-:Y:S01]  /*2e10*/  FMUL R45, R18, R15 ;  /* 0x0000000f122d7220 */ /* 0x000fe20000400000 */
[----:B------:R-:W-:Y:S01]  /*2e20*/  LEA.HI.X R35, R0, UR17, R7, 0x2, P0 ;  /* 0x0000001100237c11 */ /* 0x000fe200080f1407 */
[----:B------:R-:W-:Y:S01]  /*2e30*/  IMAD.X R7, R25, 0x1, R5, P3 ;  /* 0x0000000119077824 */ /* 0x000fe200018e0605 */
[----:B------:R-:W-:-:S02]  /*2e40*/  LEA.HI.X R29, R6, UR17, R23, 0x2, P1 ;  /* 0x00000011061d7c11 */ /* 0x000fc400088f1417 */
[C---:B------:R-:W-:Y:S01]  /*2e50*/  LEA R6, P0, R10.reuse, UR16, 0x2 ;  /* 0x000000100a067c11 */ /* 0x040fe2000f8010ff */
[----:B------:R0:W-:Y:S01]  /*2e60*/  REDG.E.ADD.F32.FTZ.RN.STRONG.GPU desc[UR8][R20.64], R45 ;  /* 0x0000002d140079a6 */ /* 0x0001e2000c12f308 */
[-C--:B------:R-:W-:Y:S02]  /*2e70*/  IADD3 R0, P1, PT, R19, R24.reuse, RZ ;  /* 0x0000001813007210 */ /* 0x080fe40007f3e0ff */
[----:B------:R-:W-:Y:S02]  /*2e80*/  LEA.HI.X R7, R10, UR17, R7, 0x2, P0 ;  /* 0x000000110a077c11 */ /* 0x000fe400080f1407 */
[----:B------:R-:W-:Y:S02]  /*2e90*/  IADD3 R36, P2, PT, R9, R24, RZ ;  /* 0x0000001809247210 */ /* 0x000fe40007f5e0ff */
[C---:B0-----:R-:W-:Y:S02]  /*2ea0*/  IADD3.X R21, PT, PT, R25.reuse, R17, RZ, P1, !PT ;  /* 0x0000001119157210 */ /* 0x041fe40000ffe4ff */
[----:B------:R-:W-:Y:S01]  /*2eb0*/  LEA R20, P0, R0, UR16, 0x2 ;  /* 0x0000001000147c11 */ /* 0x000fe2000f8010ff */
[----:B------:R-:W-:-:S03]  /*2ec0*/  IMAD.X R44, R25, 0x1, R37, P2 ;  /* 0x00000001192c7824 */ /* 0x000fc600010e0625 */
[----:B------:R-:W-:Y:S02]  /*2ed0*/  LEA.HI.X R21, R0, UR17, R21, 0x2, P0 ;  /* 0x0000001100157c11 */ /* 0x000fe400080f1415 */
[----:B------:R-:W-:Y:S02]  /*2ee0*/  IADD3 R0, P0, PT, R33, R24, RZ ;  /* 0x0000001821007210 */ /* 0x000fe40007f1e0ff */
[----:B------:R-:W-:-:S03]  /*2ef0*/  LEA R22, P2, R36, UR16, 0x2 ;  /* 0x0000001024167c11 */ /* 0x000fc6000f8410ff */
[----:B------:R-:W-:Y:S01]  /*2f00*/  IMAD.X R25, R25, 0x1, R31, P0 ;  /* 0x0000000119197824 */ /* 0x000fe200000e061f */
[-C--:B------:R-:W-:Y:S02]  /*2f10*/  IADD3 R9, P0, PT, R9, R26.reuse, RZ ;  /* 0x0000001a09097210 */ /* 0x080fe40007f1e0ff */
[----:B------:R-:W-:Y:S02]  /*2f20*/  LEA.HI.X R23, R36, UR17, R44, 0x2, P2 ;  /* 0x0000001124177c11 */ /* 0x000fe400090f142c */
[-C--:B------:R-:W-:Y:S02]  /*2f30*/  IADD3 R12, P1, PT, R12, R26.reuse, RZ ;  /* 0x0000001a0c0c7210 */ /* 0x080fe40007f3e0ff */
[-C--:B------:R-:W-:Y:S02]  /*2f40*/  IADD3 R19, P2, PT, R19, R26.reuse, RZ ;  /* 0x0000001a13137210 */ /* 0x080fe40007f5e0ff */
[----:B------:R-:W-:Y:S01]  /*2f50*/  IADD3 R33, P3, PT, R33, R26, RZ ;  /* 0x0000001a21217210 */ /* 0x000fe20007f7e0ff */
[C---:B------:R-:W-:Y:S01]  /*2f60*/  IMAD.X R24, R27.reuse, 0x1, R37, P0 ;  /* 0x000000011b187824 */ /* 0x040fe200000e0625 */
[----:B------:R-:W-:Y:S01]  /*2f70*/  LEA R10, P0, R0, UR16, 0x2 ;  /* 0x00000010000a7c11 */ /* 0x000fe2000f8010ff */
[----:B------:R-:W-:-:S02]  /*2f80*/  IMAD.X R5, R27, 0x1, R5, P1 ;  /* 0x000000011b057824 */ /* 0x000fc400008e0605 */
[----:B------:R-:W-:Y:S02]  /*2f90*/  IMAD.X R26, R27, 0x1, R17, P2 ;  /* 0x000000011b1a7824 */ /* 0x000fe400010e0611 */
[----:B------:R-:W-:Y:S01]  /*2fa0*/  FMUL R17, R13, R8 ;  /* 0x000000080d117220 */ /* 0x000fe20000400000 */
[----:B------:R-:W-:Y:S02]  /*2fb0*/  IMAD.X R44, R27, 0x1, R31, P3 ;  /* 0x000000011b2c7824 */ /* 0x000fe400018e061f */
[C---:B------:R-:W-:Y:S01]  /*2fc0*/  FMUL R27, R13.reuse, R32 ;  /* 0x000000200d1b7220 */ /* 0x040fe20000400000 */
[----:B------:R-:W-:Y:S01]  /*2fd0*/  FMUL R13, R13, R11 ;  /* 0x0000000b0d0d7220 */ /* 0x000fe20000400000 */
[----:B------:R-:W-:Y:S02]  /*2fe0*/  LEA.HI.X R11, R0, UR17, R25, 0x2, P0 ;  /* 0x00000011000b7c11 */ /* 0x000fe400080f1419 */
[----:B------:R-:W-:Y:S02]  /*2ff0*/  LEA R36, P1, R9, UR16, 0x2 ;  /* 0x0000001009247c11 */ /* 0x000fe4000f8210ff */
[----:B------:R-:W-:-:S02]  /*3000*/  LEA R32, P0, R33, UR16, 0x2 ;  /* 0x0000001021207c11 */ /* 0x000fc4000f8010ff */
[----:B------:R-:W-:Y:S02]  /*3010*/  LEA.HI.X R37, R9, UR17, R24, 0x2, P1 ;  /* 0x0000001109257c11 */ /* 0x000fe400088f1418 */
[----:B------:R-:W-:Y:S02]  /*3020*/  LEA.HI.X R33, R33, UR17, R44, 0x2, P0 ;  /* 0x0000001121217c11 */ /* 0x000fe400080f142c */
[C---:B------:R-:W-:Y:S01]  /*3030*/  LEA R24, P0, R19.reuse, UR16, 0x2 ;  /* 0x0000001013187c11 */ /* 0x040fe2000f8010ff */
[----:B------:R-:W-:Y:S01]  /*3040*/  FMUL R27, R30, R27 ;  /* 0x0000001b1e1b7220 */ /* 0x000fe20000400000 */
[----:B------:R-:W-:Y:S02]  /*3050*/  LEA R8, P2, R12, UR16, 0x2 ;  /* 0x000000100c087c11 */ /* 0x000fe4000f8410ff */
[----:B------:R-:W-:Y:S02]  /*3060*/  LEA.HI.X R25, R19, UR17, R26, 0x2, P0 ;  /* 0x0000001113197c11 */ /* 0x000fe400080f141a */
[----:B------:R-:W-:Y:S01]  /*3070*/  IADD3 R3, P0, PT, R3, UR6, RZ ;  /* 0x0000000603037c10 */ /* 0x000fe2000ff1e0ff */
[----:B------:R-:W-:Y:S01]  /*3080*/  FMUL R15, R14, R15 ;  /* 0x0000000f0e0f7220 */ /* 0x000fe20000400000 */
[----:B------:R-:W-:Y:S01]  /*3090*/  USHF.R.S32.HI UR4, URZ, 0x1f, UR19 ;  /* 0x0000001fff047899 */ /* 0x000fe20008011413 */
[----:B------:R-:W-:Y:S01]  /*30a0*/  LEA.HI.X R9, R12, UR17, R5, 0x2, P2 ;  /* 0x000000110c097c11 */ /* 0x000fe200090f1405 */
[----:B------:R-:W-:Y:S01]  /*30b0*/  FMUL R5, R4, R27 ;  /* 0x0000001b04057220 */ /* 0x000fe20000400000 */
[----:B------:R-:W-:Y:S01]  /*30c0*/  IADD3.X R2, PT, PT, RZ, R2, RZ, P0, !PT ;  /* 0x00000002ff027210 */ /* 0x000fe200007fe4ff */
[----:B------:R-:W-:Y:S01]  /*30d0*/  FMUL R31, R30, R13 ;  /* 0x0000000d1e1f7220 */ /* 0x000fe20000400000 */
[----:B------:R-:W-:Y:S01]  /*30e0*/  ISETP.GE.U32.AND P0, PT, R3, UR19, PT ;  /* 0x0000001303007c0c */ /* 0x000fe2000bf06070 */
[-C--:B------:R-:W-:Y:S01]  /*30f0*/  FMUL R13, R16, R27.reuse ;  /* 0x0000001b100d7220 */ /* 0x080fe20000400000 */
[-C--:B------:R-:W-:Y:S01]  /*3100*/  FMUL R19, R14, R27.reuse ;  /* 0x0000001b0e137220 */ /* 0x080fe20000400000 */
[----:B------:R-:W-:Y:S01]  /*3110*/  FMUL R27, R18, R27 ;  /* 0x0000001b121b7220 */ /* 0x000fe20000400000 */
[----:B------:R0:W-:Y:S01]  /*3120*/  REDG.E.ADD.F32.FTZ.RN.STRONG.GPU desc[UR8][R42.64], R15 ;  /* 0x0000000f2a0079a6 */ /* 0x0001e2000c12f308 */
[----:B------:R-:W-:Y:S01]  /*3130*/  FMUL R17, R30, R17 ;  /* 0x000000111e117220 */ /* 0x000fe20000400000 */
[----:B------:R-:W-:Y:S01]  /*3140*/  ISETP.GE.U32.AND.EX P0, PT, R2, UR4, PT, P0 ;  /* 0x0000000402007c0c */ /* 0x000fe2000bf06100 */
[----:B------:R-:W-:Y:S01]  /*3150*/  FMUL R45, R14, R31 ;  /* 0x0000001f0e2d7220 */ /* 0x000fe20000400000 */
[----:B------:R1:W-:Y:S01]  /*3160*/  REDG.E.ADD.F32.FTZ.RN.STRONG.GPU desc[UR8][R40.64], R5 ;  /* 0x00000005280079a6 */ /* 0x0003e2000c12f308 */
[----:B------:R-:W-:-:S03]  /*3170*/  FMUL R0, R4, R17 ;  /* 0x0000001104007220 */ /* 0x000fc60000400000 */
[----:B------:R1:W-:Y:S01]  /*3180*/  REDG.E.ADD.F32.FTZ.RN.STRONG.GPU desc[UR8][R38.64], R13 ;  /* 0x0000000d260079a6 */ /* 0x0003e2000c12f308 */
[-C--:B0-----:R-:W-:Y:S01]  /*3190*/  FMUL R15, R4, R31.reuse ;  /* 0x0000001f040f7220 */ /* 0x081fe20000400000 */
[-C--:B------:R-:W-:Y:S01]  /*31a0*/  FMUL R43, R16, R31.reuse ;  /* 0x0000001f102b7220 */ /* 0x080fe20000400000 */
[----:B------:R-:W-:Y:S01]  /*31b0*/  FMUL R31, R18, R31 ;  /* 0x0000001f121f7220 */ /* 0x000fe20000400000 */
[----:B------:R1:W-:Y:S01]  /*31c0*/  REDG.E.ADD.F32.FTZ.RN.STRONG.GPU desc[UR8][R34.64], R27 ;  /* 0x0000001b220079a6 */ /* 0x0003e2000c12f308 */
[-C--:B------:R-:W-:Y:S01]  /*31d0*/  FMUL R26, R14, R17.reuse ;  /* 0x000000110e1a7220 */ /* 0x080fe20000400000 */
[-C--:B------:R-:W-:Y:S02]  /*31e0*/  FMUL R12, R16, R17.reuse ;  /* 0x00000011100c7220 */ /* 0x080fe40000400000 */
[----:B------:R1:W-:Y:S01]  /*31f0*/  REDG.E.ADD.F32.FTZ.RN.STRONG.GPU desc[UR8][R28.64], R19 ;  /* 0x000000131c0079a6 */ /* 0x0003e2000c12f308 */
[----:B------:R-:W-:-:S03]  /*3200*/  FMUL R17, R18, R17 ;  /* 0x0000001112117220 */ /* 0x000fc60000400000 */
[----:B------:R1:W-:Y:S04]  /*3210*/  REDG.E.ADD.F32.FTZ.RN.STRONG.GPU desc[UR8][R22.64], R15 ;  /* 0x0000000f160079a6 */ /* 0x0003e8000c12f308 */
[----:B------:R1:W-:Y:S04]  /*3220*/  REDG.E.ADD.F32.FTZ.RN.STRONG.GPU desc[UR8][R6.64], R43 ;  /* 0x0000002b060079a6 */ /* 0x0003e8000c12f308 */
[----:B------:R1:W-:Y:S04]  /*3230*/  REDG.E.ADD.F32.FTZ.RN.STRONG.GPU desc[UR8][R20.64], R31 ;  /* 0x0000001f140079a6 */ /* 0x0003e8000c12f308 */
[----:B------:R1:W-:Y:S04]  /*3240*/  REDG.E.ADD.F32.FTZ.RN.STRONG.GPU desc[UR8][R10.64], R45 ;  /* 0x0000002d0a0079a6 */ /* 0x0003e8000c12f308 */
[----:B------:R1:W-:Y:S04]  /*3250*/  REDG.E.ADD.F32.FTZ.RN.STRONG.GPU desc[UR8][R36.64], R0 ;  /* 0x00000000240079a6 */ /* 0x0003e8000c12f308 */
[----:B------:R1:W-:Y:S04]  /*3260*/  REDG.E.ADD.F32.FTZ.RN.STRONG.GPU desc[UR8][R8.64], R12 ;  /* 0x0000000c080079a6 */ /* 0x0003e8000c12f308 */
[----:B------:R1:W-:Y:S04]  /*3270*/  REDG.E.ADD.F32.FTZ.RN.STRONG.GPU desc[UR8][R24.64], R17 ;  /* 0x00000011180079a6 */ /* 0x0003e8000c12f308 */
[----:B------:R1:W-:Y:S01]  /*3280*/  REDG.E.ADD.F32.FTZ.RN.STRONG.GPU desc[UR8][R32.64], R26 ;  /* 0x0000001a200079a6 */ /* 0x0003e2000c12f308 */
[----:B------:R-:W-:Y:S05]  /*3290*/  @!P0 BRA `(.L_x_122) ;  /* 0xffffffcc00ac8947 */ /* 0x000fea000383ffff */
[----:B------:R-:W-:Y:S05]  /*32a0*/  EXIT ;  /* 0x000000000000794d */ /* 0x000fea0003800000 */
        .weak           $__internal_4_$__cuda_sm3x_div_rn_noftz_f32_slowpath
        .type           $__internal_4_$__cuda_sm3x_div_rn_noftz_f32_slowpath,@function
        .size           $__internal_4_$__cuda_sm3x_div_rn_noftz_f32_slowpath,(.L_x_139 - $__internal_4_$__cuda_sm3x_div_rn_noftz_f32_slowpath)
$__internal_4_$__cuda_sm3x_div_rn_noftz_f32_slowpath:
        /* <DEDUP_REMOVED lines=34> */
.L_x_124:
        /* <DEDUP_REMOVED lines=17> */
[----:B------:R-:W-:-:S05]  /*35e0*/  LOP3.LUT R5, R5, 0xff, RZ, 0xc0, !PT ;  /* 0x000000ff05057812 */ /* 0x000fca00078ec0ff */
[----:B------:R-:W-:-:S04]  /*35f0*/  IMAD.IADD R15, R5, 0x1, R6 ;  /* 0x00000001050f7824 */ /* 0x000fc800078e0206 */
        /* <DEDUP_REMOVED lines=32> */
.L_x_131:
[----:B------:R-:W-:-:S04]  /*3800*/  LOP3.LUT R10, R10, 0x80000000, RZ, 0xc0, !PT ;  /* 0x800000000a0a7812 */ /* 0x000fc800078ec0ff */
[----:B------:R-:W-:Y:S01]  /*3810*/  LOP3.LUT R10, R10, 0x7f800000, RZ, 0xfc, !PT ;  /* 0x7f8000000a0a7812 */ /* 0x000fe200078efcff */
[----:B------:R-:W-:Y:S06]  /*3820*/  BRA `(.L_x_132) ;  /* 0x0000000000047947 */ /* 0x000fec0003800000 */
.L_x_130:
[----:B------:R-:W-:-:S07]  /*3830*/  IMAD R10, R6, 0x800000, R10 ;  /* 0x00800000060a7824 */ /* 0x000fce00078e020a */
.L_x_132:
[----:B------:R-:W-:Y:S05]  /*3840*/  BSYNC.RECONVERGENT B2 ;  /* 0x0000000000027941 */ /* 0x000fea0003800200 */
.L_x_129:
[----:B------:R-:W-:Y:S05]  /*3850*/  BRA `(.L_x_133) ;  /* 0x0000000000207947 */ /* 0x000fea0003800000 */
.L_x_128:
[----:B------:R-:W-:-:S04]  /*3860*/  LOP3.LUT R5, R6, 0x80000000, R5, 0x48, !PT ;  /* 0x8000000006057812 */ /* 0x000fc800078e4805 */
[----:B------:R-:W-:Y:S01]  /*3870*/  LOP3.LUT R10, R5, 0x7f800000, RZ, 0xfc, !PT ;  /* 0x7f800000050a7812 */ /* 0x000fe200078efcff */
[----:B------:R-:W-:Y:S06]  /*3880*/  BRA `(.L_x_133) ;  /* 0x0000000000147947 */ /* 0x000fec0003800000 */
.L_x_127:
[----:B------:R-:W-:Y:S01]  /*3890*/  LOP3.LUT R10, R6, 0x80000000, R5, 0x48, !PT ;  /* 0x80000000060a7812 */ /* 0x000fe200078e4805 */
[----:B------:R-:W-:Y:S06]  /*38a0*/  BRA `(.L_x_133) ;  /* 0x00000000000c7947 */ /* 0x000fec0003800000 */
.L_x_126:
[----:B------:R-:W0:Y:S01]  /*38b0*/  MUFU.RSQ R10, -QNAN ;  /* 0xffc00000000a7908 */ /* 0x000e220000001400 */
[----:B------:R-:W-:Y:S05]  /*38c0*/  BRA `(.L_x_133) ;  /* 0x0000000000047947 */ /* 0x000fea0003800000 */
.L_x_125:
[----:B------:R-:W-:-:S07]  /*38d0*/  FADD.FTZ R10, R5, R6 ;  /* 0x00000006050a7221 */ /* 0x000fce0000010000 */
.L_x_133:
[----:B------:R-:W-:Y:S05]  /*38e0*/  BSYNC.RECONVERGENT B1 ;  /* 0x0000000000017941 */ /* 0x000fea0003800200 */
.L_x_123:
[----:B------:R-:W-:-:S04]  /*38f0*/  IMAD.MOV.U32 R9, RZ, RZ, 0x0 ;  /* 0x00000000ff097424 */ /* 0x000fc800078e00ff */
[----:B0-----:R-:W-:Y:S05]  /*3900*/  RET.REL.NODEC R8 `(spread_charges) ;  /* 0xffffffc408bc7950 */ /* 0x001fea0003c3ffff */
.L_x_134:
        /* <DEDUP_REMOVED lines=15> */
.L_x_139:


//--------------------- .nv.shared.energy_half_spectrum --------------------------
	.section	.nv.shared.energy_half_spectrum,"aw",@nobits
	.sectionflags	@""
	.align	8
.nv.shared.energy_half_spectrum:
	.zero		3072


//--------------------- .nv.shared.reserved.0     --------------------------
	.section	.nv.shared.reserved.0,"aw",@nobits
	.weak		__nv_reservedSMEM_offset_0_alias
	.size		__nv_reservedSMEM_offset_0_alias, 0, 64
	.other		__nv_reservedSMEM_offset_0_alias,@"STO_CUDA_RESERVED_SHARED STV_DEFAULT"
__nv_reservedSMEM_offset_0_alias:
	.zero		0
	.zero		64


//--------------------- .nv.constant0.energy_half_spectrum --------------------------
	.section	.nv.constant0.energy_half_spectrum,"a",@progbits
	.sectionflags	@""
	.align	4
.nv.constant0.energy_half_spectrum:
	.zero		984


//--------------------- .nv.constant0.gather_forces_to_atoms --------------------------
	.section	.nv.constant0.gather_forces_to_atoms,"a",@progbits
	.sectionflags	@""
	.align	4
.nv.constant0.gather_forces_to_atoms:
	.zero		972


//--------------------- .nv.constant0.apply_ghat_and_compute_potential --------------------------
	.section	.nv.constant0.apply_ghat_and_compute_potential,"a",@progbits
	.sectionflags	@""
	.align	4
.nv.constant0.apply_ghat_and_compute_potential:
	.zero		992


//--------------------- .nv.constant0.apply_ghat_and_grad --------------------------
	.section	.nv.constant0.apply_ghat_and_grad,"a",@progbits
	.sectionflags	@""
	.align	4
.nv.constant0.apply_ghat_and_grad:
	.zero		1000


//--------------------- .nv.constant0.spread_charges --------------------------
	.section	.nv.constant0.spread_charges,"a",@progbits
	.sectionflags	@""
	.align	4
.nv.constant0.spread_charges:
	.zero		948


//--------------------- SYMBOLS --------------------------

	.type		.nv.reservedSmem.offset0,@object
	.size		.nv.reservedSmem.offset0,0x4
	.type		.nv.reservedSmem.cap,@object
	.size		.nv.reservedSmem.cap,0x4
